	.target	sm_90a

	.elftype	@"ET_EXEC"


//--------------------- .note.nv.tkinfo           --------------------------
	.section	.note.nv.tkinfo,"",@"SHT_NOTE"
	.sectionflags	@"SHF_NOTE_NV_TKINFO"
	.tkinfo
        /*0018*/ 	.word	0x00000002
        /*0030*/ 	.string	""
        /*0030*/ 	.string	"ptxas"
        /*0030*/ 	.string	"Cuda compilation tools, release 13.0, V13.0.88"
        /*0030*/ 	.string	"Build cuda_13.0.r13.0/compiler.36424714_0"
        /*0030*/ 	.string	"-v  -suppress-debug-info  -lineinfo  -arch sm_90a "



//--------------------- .note.nv.cuinfo           --------------------------
	.section	.note.nv.cuinfo,"",@"SHT_NOTE"
	.sectionflags	@"SHF_NOTE_NV_CUINFO"
        /*0018*/ 	.short	0x0002
        /*001a*/ 	.short	0x005a
        /*001c*/ 	.short	0x0082
	.zero		2


//--------------------- .nv.info                  --------------------------
	.section	.nv.info,"",@"SHT_CUDA_INFO"
	.align	4


	//----- nvinfo : EIATTR_REGCOUNT
	.align		4
        /*0000*/ 	.byte	0x04, 0x2f
        /*0002*/ 	.short	(.L_1 - .L_0)
	.align		4
.L_0:
        /*0004*/ 	.word	index@(matmul_kernel)
        /*0008*/ 	.word	0x000000ff


	//----- nvinfo : EIATTR_FRAME_SIZE
	.align		4
.L_1:
        /*000c*/ 	.byte	0x04, 0x11
        /*000e*/ 	.short	(.L_3 - .L_2)
	.align		4
.L_2:
        /*0010*/ 	.word	index@(matmul_kernel)
        /*0014*/ 	.word	0x00000660


	//----- nvinfo : EIATTR_MIN_STACK_SIZE
	.align		4
.L_3:
        /*0018*/ 	.byte	0x04, 0x12
        /*001a*/ 	.short	(.L_5 - .L_4)
	.align		4
.L_4:
        /*001c*/ 	.word	index@(matmul_kernel)
        /*0020*/ 	.word	0x00000660
.L_5:


//--------------------- .nv.compat                --------------------------
	.section	.nv.compat,"",@"SHT_CUDA_COMPAT_INFO"
	.align	4
        /*0000*/ 	.byte	0x02, 0x09, 0x01, 0x00, 0x02, 0x02, 0x04, 0x00, 0x02, 0x05, 0x05, 0x00, 0x03, 0x07, 0x01, 0x01
        /*0010*/ 	.byte	0x02, 0x03, 0x00, 0x00, 0x02, 0x06, 0x01, 0x00, 0x04, 0x0b, 0x08, 0x00, 0x00, 0x00, 0x00, 0x00
        /*0020*/ 	.byte	0x00, 0x00, 0x00, 0x00


//--------------------- .nv.info.matmul_kernel    --------------------------
	.section	.nv.info.matmul_kernel,"",@"SHT_CUDA_INFO"
	.sectionflags	@""
	.align	4


	//----- nvinfo : EIATTR_CUDA_API_VERSION
	.align		4
        /*0000*/ 	.byte	0x04, 0x37
        /*0002*/ 	.short	(.L_7 - .L_6)
.L_6:
        /*0004*/ 	.word	0x00000082


	//----- nvinfo : EIATTR_KPARAM_INFO
	.align		4
.L_7:
        /*0008*/ 	.byte	0x04, 0x17
        /*000a*/ 	.short	(.L_9 - .L_8)
.L_8:
        /*000c*/ 	.word	0x00000000
        /*0010*/ 	.short	0x000d
        /*0012*/ 	.short	0x0048
        /*0014*/ 	.byte	0x00, 0xf4, 0x21, 0x00


	//----- nvinfo : EIATTR_KPARAM_INFO
	.align		4
.L_9:
        /*0018*/ 	.byte	0x04, 0x17
        /*001a*/ 	.short	(.L_11 - .L_10)
.L_10:
        /*001c*/ 	.word	0x00000000
        /*0020*/ 	.short	0x000c
        /*0022*/ 	.short	0x0040
        /*0024*/ 	.byte	0x00, 0xf4, 0x21, 0x00


	//----- nvinfo : EIATTR_KPARAM_INFO
	.align		4
.L_11:
        /*0028*/ 	.byte	0x04, 0x17
        /*002a*/ 	.short	(.L_13 - .L_12)
.L_12:
        /*002c*/ 	.word	0x00000000
        /*0030*/ 	.short	0x000b
        /*0032*/ 	.short	0x0038
        /*0034*/ 	.byte	0x00, 0xf0, 0x11, 0x00


	//----- nvinfo : EIATTR_KPARAM_INFO
	.align		4
.L_13:
        /*0038*/ 	.byte	0x04, 0x17
        /*003a*/ 	.short	(.L_15 - .L_14)
.L_14:
        /*003c*/ 	.word	0x00000000
        /*0040*/ 	.short	0x000a
        /*0042*/ 	.short	0x0034
        /*0044*/ 	.byte	0x00, 0xf0, 0x11, 0x00


	//----- nvinfo : EIATTR_KPARAM_INFO
	.align		4
.L_15:
        /*0048*/ 	.byte	0x04, 0x17
        /*004a*/ 	.short	(.L_17 - .L_16)
.L_16:
        /*004c*/ 	.word	0x00000000
        /*0050*/ 	.short	0x0009
        /*0052*/ 	.short	0x0030
        /*0054*/ 	.byte	0x00, 0xf0, 0x11, 0x00


	//----- nvinfo : EIATTR_KPARAM_INFO
	.align		4
.L_17:
        /*0058*/ 	.byte	0x04, 0x17
        /*005a*/ 	.short	(.L_19 - .L_18)
.L_18:
        /*005c*/ 	.word	0x00000000
        /*0060*/ 	.short	0x0008
        /*0062*/ 	.short	0x002c
        /*0064*/ 	.byte	0x00, 0xf0, 0x11, 0x00


	//----- nvinfo : EIATTR_KPARAM_INFO
	.align		4
.L_19:
        /*0068*/ 	.byte	0x04, 0x17
        /*006a*/ 	.short	(.L_21 - .L_20)
.L_20:
        /*006c*/ 	.word	0x00000000
        /*0070*/ 	.short	0x0007
        /*0072*/ 	.short	0x0028
        /*0074*/ 	.byte	0x00, 0xf0, 0x11, 0x00


	//----- nvinfo : EIATTR_KPARAM_INFO
	.align		4
.L_21:
        /*0078*/ 	.byte	0x04, 0x17
        /*007a*/ 	.short	(.L_23 - .L_22)
.L_22:
        /*007c*/ 	.word	0x00000000
        /*0080*/ 	.short	0x0006
        /*0082*/ 	.short	0x0024
        /*0084*/ 	.byte	0x00, 0xf0, 0x11, 0x00


	//----- nvinfo : EIATTR_KPARAM_INFO
	.align		4
.L_23:
        /*0088*/ 	.byte	0x04, 0x17
        /*008a*/ 	.short	(.L_25 - .L_24)
.L_24:
        /*008c*/ 	.word	0x00000000
        /*0090*/ 	.short	0x0005
        /*0092*/ 	.short	0x0020
        /*0094*/ 	.byte	0x00, 0xf0, 0x11, 0x00


	//----- nvinfo : EIATTR_KPARAM_INFO
	.align		4
.L_25:
        /*0098*/ 	.byte	0x04, 0x17
        /*009a*/ 	.short	(.L_27 - .L_26)
.L_26:
        /*009c*/ 	.word	0x00000000
        /*00a0*/ 	.short	0x0004
        /*00a2*/ 	.short	0x001c
        /*00a4*/ 	.byte	0x00, 0xf0, 0x11, 0x00


	//----- nvinfo : EIATTR_KPARAM_INFO
	.align		4
.L_27:
        /*00a8*/ 	.byte	0x04, 0x17
        /*00aa*/ 	.short	(.L_29 - .L_28)
.L_28:
        /*00ac*/ 	.word	0x00000000
        /*00b0*/ 	.short	0x0003
        /*00b2*/ 	.short	0x0018
        /*00b4*/ 	.byte	0x00, 0xf0, 0x11, 0x00


	//----- nvinfo : EIATTR_KPARAM_INFO
	.align		4
.L_29:
        /*00b8*/ 	.byte	0x04, 0x17
        /*00ba*/ 	.short	(.L_31 - .L_30)
.L_30:
        /*00bc*/ 	.word	0x00000000
        /*00c0*/ 	.short	0x0002
        /*00c2*/ 	.short	0x0010
        /*00c4*/ 	.byte	0x00, 0xf4, 0x21, 0x00


	//----- nvinfo : EIATTR_KPARAM_INFO
	.align		4
.L_31:
        /*00c8*/ 	.byte	0x04, 0x17
        /*00ca*/ 	.short	(.L_33 - .L_32)
.L_32:
        /*00cc*/ 	.word	0x00000000
        /*00d0*/ 	.short	0x0001
        /*00d2*/ 	.short	0x0008
        /*00d4*/ 	.byte	0x00, 0xf4, 0x21, 0x00


	//----- nvinfo : EIATTR_KPARAM_INFO
	.align		4
.L_33:
        /*00d8*/ 	.byte	0x04, 0x17
        /*00da*/ 	.short	(.L_35 - .L_34)
.L_34:
        /*00dc*/ 	.word	0x00000000
        /*00e0*/ 	.short	0x0000
        /*00e2*/ 	.short	0x0000
        /*00e4*/ 	.byte	0x00, 0xf4, 0x21, 0x00


	//----- nvinfo : EIATTR_SPARSE_MMA_MASK
	.align		4
.L_35:
        /*00e8*/ 	.byte	0x03, 0x50
        /*00ea*/ 	.short	0x0000


	//----- nvinfo : EIATTR_MAXREG_COUNT
	.align		4
        /*00ec*/ 	.byte	0x03, 0x1b
        /*00ee*/ 	.short	0x00ff


	//----- nvinfo : EIATTR_NUM_BARRIERS
	.align		4
        /*00f0*/ 	.byte	0x02, 0x4c
        /*00f2*/ 	.byte	0x01
	.zero		1


	//----- nvinfo : EIATTR_ANNOTATIONS
	.align		4
        /*00f4*/ 	.byte	0x04, 0x55
        /*00f6*/ 	.short	(.L_37 - .L_36)


	//   ....[0]....
.L_36:
        /*00f8*/ 	.word	0x00000001
        /*00fc*/ 	.byte	0x20, 0x2b, 0x00, 0x00, 0x01, 0x00, 0x00, 0x00, 0xc0, 0x2b, 0x00, 0x00, 0x01, 0x00, 0x00, 0x00
        /* <DEDUP_REMOVED lines=671> */
        /*2afc*/ 	.byte	0xc0, 0xdf, 0x00, 0x00


	//----- nvinfo : EIATTR_MERCURY_ISA_VERSION
	.align		4
.L_37:
        /*2b00*/ 	.byte	0x03, 0x5f
        /*2b02*/ 	.short	0x0101


	//----- nvinfo : EIATTR_EXIT_INSTR_OFFSETS
	.align		4
        /*2b04*/ 	.byte	0x04, 0x1c
        /*2b06*/ 	.short	(.L_39 - .L_38)


	//   ....[0]....
.L_38:
        /*2b08*/ 	.word	0x000119c0


	//   ....[1]....
        /*2b0c*/ 	.word	0x000119f0


	//----- nvinfo : EIATTR_REQNTID
	.align		4
.L_39:
        /*2b10*/ 	.byte	0x04, 0x10
        /*2b12*/ 	.short	(.L_41 - .L_40)
.L_40:
        /*2b14*/ 	.word	0x00000080
        /*2b18*/ 	.word	0x00000001
        /*2b1c*/ 	.word	0x00000001


	//----- nvinfo : EIATTR_CBANK_PARAM_SIZE
	.align		4
.L_41:
        /*2b20*/ 	.byte	0x03, 0x19
        /*2b22*/ 	.short	0x0050


	//----- nvinfo : EIATTR_PARAM_CBANK
	.align		4
        /*2b24*/ 	.byte	0x04, 0x0a
        /*2b26*/ 	.short	(.L_43 - .L_42)
	.align		4
.L_42:
        /*2b28*/ 	.word	index@(.nv.constant0.matmul_kernel)
        /*2b2c*/ 	.short	0x0210
        /*2b2e*/ 	.short	0x0050


	//----- nvinfo : EIATTR_SW_WAR
	.align		4
.L_43:
        /*2b30*/ 	.byte	0x04, 0x36
        /*2b32*/ 	.short	(.L_45 - .L_44)
.L_44:
        /*2b34*/ 	.word	0x00000008
.L_45:


//--------------------- .nv.callgraph             --------------------------
	.section	.nv.callgraph,"",@"SHT_CUDA_CALLGRAPH"
	.align	4
	.sectionentsize	8
	.align		4
        /*0000*/ 	.word	0x00000000
	.align		4
        /*0004*/ 	.word	0xffffffff
	.align		4
        /*0008*/ 	.word	0x00000000
	.align		4
        /*000c*/ 	.word	0xfffffffe
	.align		4
        /*0010*/ 	.word	0x00000000
	.align		4
        /*0014*/ 	.word	0xfffffffd
	.align		4
        /*0018*/ 	.word	0x00000000
	.align		4
        /*001c*/ 	.word	0xfffffffc


//--------------------- .text.matmul_kernel       --------------------------
	.section	.text.matmul_kernel,"ax",@progbits
	.align	128
        .global         matmul_kernel
        .type           matmul_kernel,@function
        .size           matmul_kernel,(.L_x_3 - matmul_kernel)
        .other          matmul_kernel,@"STO_CUDA_ENTRY STV_DEFAULT"
matmul_kernel:
.text.matmul_kernel:
[----:B------:R-:W0:Y:S08]  /*0000*/  LDC R1, c[0x0][0x28] ;  /* 0x00000a00ff017b82 */ /* 0x000e300000000800 */
[----:B------:R-:W1:Y:S01]  /*0010*/  LDC.64 R8, c[0x0][0x228] ;  /* 0x00008a00ff087b82 */ /* 0x000e620000000a00 */
[----:B------:R-:W2:Y:S01]  /*0020*/  S2R R5, SR_CTAID.X ;  /* 0x0000000000057919 */ /* 0x000ea20000002500 */
[----:B------:R-:W-:Y:S01]  /*0030*/  UMOV UR4, 0x400 ;  /* 0x0000040000047882 */ /* 0x000fe20000000000 */
[----:B------:R-:W-:Y:S01]  /*0040*/  ULDC.64 UR6, c[0x0][0x208] ;  /* 0x0000820000067ab9 */ /* 0x000fe20000000a00 */
[----:B0-----:R-:W-:Y:S01]  /*0050*/  VIADD R1, R1, 0xfffff9a0 ;  /* 0xfffff9a001017836 */ /* 0x001fe20000000000 */
[----:B------:R-:W-:-:S02]  /*0060*/  CS2R R14, SRZ ;  /* 0x00000000000e7805 */ /* 0x000fc4000001ff00 */
[----:B------:R-:W-:Y:S02]  /*0070*/  CS2R R16, SRZ ;  /* 0x0000000000107805 */ /* 0x000fe4000001ff00 */
[----:B------:R-:W-:Y:S01]  /*0080*/  CS2R R18, SRZ ;  /* 0x0000000000127805 */ /* 0x000fe2000001ff00 */
[----:B------:R-:W0:Y:S01]  /*0090*/  LDC R36, c[0x0][0x230] ;  /* 0x00008c00ff247b82 */ /* 0x000e220000000800 */
[----:B------:R-:W-:Y:S02]  /*00a0*/  CS2R R20, SRZ ;  /* 0x0000000000147805 */ /* 0x000fe4000001ff00 */
[----:B------:R-:W-:Y:S02]  /*00b0*/  CS2R R22, SRZ ;  /* 0x0000000000167805 */ /* 0x000fe4000001ff00 */
[----:B------:R-:W-:Y:S02]  /*00c0*/  CS2R R32, SRZ ;  /* 0x0000000000207805 */ /* 0x000fe4000001ff00 */
[----:B------:R-:W-:-:S02]  /*00d0*/  CS2R R34, SRZ ;  /* 0x0000000000227805 */ /* 0x000fc4000001ff00 */
[----:B------:R-:W-:Y:S02]  /*00e0*/  CS2R R96, SRZ ;  /* 0x0000000000607805 */ /* 0x000fe4000001ff00 */
[----:B------:R-:W-:Y:S02]  /*00f0*/  CS2R R98, SRZ ;  /* 0x0000000000627805 */ /* 0x000fe4000001ff00 */
[----:B------:R-:W-:Y:S01]  /*0100*/  CS2R R100, SRZ ;  /* 0x0000000000647805 */ /* 0x000fe2000001ff00 */
[----:B------:R-:W3:Y:S01]  /*0110*/  S2UR UR5, SR_CgaCtaId ;  /* 0x00000000000579c3 */ /* 0x000ee20000008800 */
[----:B------:R-:W-:Y:S02]  /*0120*/  CS2R R102, SRZ ;  /* 0x0000000000667805 */ /* 0x000fe4000001ff00 */
[----:B------:R-:W-:Y:S02]  /*0130*/  CS2R R108, SRZ ;  /* 0x00000000006c7805 */ /* 0x000fe4000001ff00 */
[----:B------:R-:W-:-:S02]  /*0140*/  CS2R R110, SRZ ;  /* 0x00000000006e7805 */ /* 0x000fc4000001ff00 */
[----:B------:R-:W-:Y:S02]  /*0150*/  CS2R R104, SRZ ;  /* 0x0000000000687805 */ /* 0x000fe4000001ff00 */
[----:B------:R-:W-:Y:S02]  /*0160*/  CS2R R106, SRZ ;  /* 0x00000000006a7805 */ /* 0x000fe4000001ff00 */
[----:B------:R-:W-:Y:S02]  /*0170*/  CS2R R40, SRZ ;  /* 0x0000000000287805 */ /* 0x000fe4000001ff00 */
[----:B------:R-:W-:Y:S01]  /*0180*/  CS2R R42, SRZ ;  /* 0x00000000002a7805 */ /* 0x000fe2000001ff00 */
[----:B-1----:R-:W-:Y:S01]  /*0190*/  VIADD R0, R9, 0x3f ;  /* 0x0000003f09007836 */ /* 0x002fe20000000000 */
[----:B------:R-:W-:Y:S02]  /*01a0*/  CS2R R76, SRZ ;  /* 0x00000000004c7805 */ /* 0x000fe4000001ff00 */
[----:B------:R-:W-:-:S02]  /*01b0*/  CS2R R78, SRZ ;  /* 0x00000000004e7805 */ /* 0x000fc4000001ff00 */
[----:B------:R-:W-:Y:S02]  /*01c0*/  CS2R R44, SRZ ;  /* 0x00000000002c7805 */ /* 0x000fe4000001ff00 */
[----:B------:R-:W-:Y:S02]  /*01d0*/  CS2R R46, SRZ ;  /* 0x00000000002e7805 */ /* 0x000fe4000001ff00 */
[----:B------:R-:W-:Y:S02]  /*01e0*/  SHF.R.S32.HI R3, RZ, 0x1f, R0 ;  /* 0x0000001fff037819 */ /* 0x000fe40000011400 */
[----:B------:R-:W-:Y:S02]  /*01f0*/  CS2R R80, SRZ ;  /* 0x0000000000507805 */ /* 0x000fe4000001ff00 */
[----:B------:R-:W-:Y:S01]  /*0200*/  CS2R R82, SRZ ;  /* 0x0000000000527805 */ /* 0x000fe2000001ff00 */
[----:B0-----:R-:W-:Y:S01]  /*0210*/  VIADD R36, R36, 0x3f ;  /* 0x0000003f24247836 */ /* 0x001fe20000000000 */
[----:B------:R-:W-:-:S02]  /*0220*/  LEA.HI R3, R3, R0, RZ, 0x6 ;  /* 0x0000000003037211 */ /* 0x000fc400078f30ff */
[----:B------:R-:W-:Y:S02]  /*0230*/  CS2R R48, SRZ ;  /* 0x0000000000307805 */ /* 0x000fe4000001ff00 */
[----:B--2---:R-:W-:Y:S02]  /*0240*/  IABS R10, R5 ;  /* 0x00000005000a7213 */ /* 0x004fe40000000000 */
[----:B------:R-:W-:Y:S02]  /*0250*/  CS2R R50, SRZ ;  /* 0x0000000000327805 */ /* 0x000fe4000001ff00 */
[----:B------:R-:W-:Y:S02]  /*0260*/  SHF.R.S32.HI R4, RZ, 0x6, R3 ;  /* 0x00000006ff047819 */ /* 0x000fe40000011403 */
[----:B------:R-:W-:Y:S02]  /*0270*/  CS2R R84, SRZ ;  /* 0x0000000000547805 */ /* 0x000fe4000001ff00 */
[----:B------:R-:W-:Y:S01]  /*0280*/  CS2R R86, SRZ ;  /* 0x0000000000567805 */ /* 0x000fe2000001ff00 */
[----:B---3--:R-:W-:Y:S01]  /*0290*/  ULEA UR4, UR5, UR4, 0x18 ;  /* 0x0000000405047291 */ /* 0x008fe2000f8ec03f */
[----:B------:R-:W-:-:S02]  /*02a0*/  IABS R7, R4 ;  /* 0x0000000400077213 */ /* 0x000fc40000000000 */
[----:B------:R-:W-:Y:S02]  /*02b0*/  CS2R R116, SRZ ;  /* 0x0000000000747805 */ /* 0x000fe4000001ff00 */
[----:B------:R-:W-:Y:S02]  /*02c0*/  IABS R12, R4 ;  /* 0x00000004000c7213 */ /* 0x000fe40000000000 */
[----:B------:R-:W-:Y:S01]  /*02d0*/  CS2R R118, SRZ ;  /* 0x0000000000767805 */ /* 0x000fe2000001ff00 */
[----:B------:R-:W0:Y:S08]  /*02e0*/  I2F.RP R0, R7 ;  /* 0x0000000700007306 */ /* 0x000e300000209400 */
[----:B0-----:R-:W0:Y:S02]  /*02f0*/  MUFU.RCP R0, R0 ;  /* 0x0000000000007308 */ /* 0x001e240000001000 */
[----:B0-----:R-:W-:-:S02]  /*0300*/  VIADD R2, R0, 0xffffffe ;  /* 0x0ffffffe00027836 */ /* 0x001fc40000000000 */
[----:B------:R-:W-:-:S04]  /*0310*/  IMAD.MOV R0, RZ, RZ, -R12 ;  /* 0x000000ffff007224 */ /* 0x000fc800078e0a0c */
[----:B------:R0:W1:Y:S02]  /*0320*/  F2I.FTZ.U32.TRUNC.NTZ R3, R2 ;  /* 0x0000000200037305 */ /* 0x000064000021f000 */
[----:B0-----:R-:W-:Y:S02]  /*0330*/  IMAD.MOV.U32 R2, RZ, RZ, RZ ;  /* 0x000000ffff027224 */ /* 0x001fe400078e00ff */
[----:B-1----:R-:W-:-:S04]  /*0340*/  IMAD.MOV R6, RZ, RZ, -R3 ;  /* 0x000000ffff067224 */ /* 0x002fc800078e0a03 */
[----:B------:R-:W-:Y:S02]  /*0350*/  IMAD R11, R6, R7, RZ ;  /* 0x00000007060b7224 */ /* 0x000fe400078e02ff */
[----:B------:R-:W-:Y:S02]  /*0360*/  IMAD.MOV.U32 R6, RZ, RZ, R10 ;  /* 0x000000ffff067224 */ /* 0x000fe400078e000a */
[----:B------:R-:W-:-:S06]  /*0370*/  IMAD.HI.U32 R3, R3, R11, R2 ;  /* 0x0000000b03037227 */ /* 0x000fcc00078e0002 */
[----:B------:R-:W-:-:S04]  /*0380*/  IMAD.HI.U32 R3, R3, R6, RZ ;  /* 0x0000000603037227 */ /* 0x000fc800078e00ff */
[----:B------:R-:W-:-:S05]  /*0390*/  IMAD R0, R3, R0, R6 ;  /* 0x0000000003007224 */ /* 0x000fca00078e0206 */
[----:B------:R-:W-:-:S13]  /*03a0*/  ISETP.GT.U32.AND P1, PT, R7, R0, PT ;  /* 0x000000000700720c */ /* 0x000fda0003f24070 */
[----:B------:R-:W-:Y:S02]  /*03b0*/  @!P1 IMAD.IADD R0, R0, 0x1, -R7 ;  /* 0x0000000100009824 */ /* 0x000fe400078e0a07 */
[----:B------:R-:W-:Y:S01]  /*03c0*/  @!P1 VIADD R3, R3, 0x1 ;  /* 0x0000000103039836 */ /* 0x000fe20000000000 */
[----:B------:R-:W-:Y:S02]  /*03d0*/  ISETP.NE.AND P1, PT, R4, RZ, PT ;  /* 0x000000ff0400720c */ /* 0x000fe40003f25270 */
[----:B------:R-:W-:Y:S02]  /*03e0*/  ISETP.GE.U32.AND P0, PT, R0, R7, PT ;  /* 0x000000070000720c */ /* 0x000fe40003f06070 */
[----:B------:R-:W-:-:S04]  /*03f0*/  LOP3.LUT R0, R5, R4, RZ, 0x3c, !PT ;  /* 0x0000000405007212 */ /* 0x000fc800078e3cff */
[----:B------:R-:W-:Y:S01]  /*0400*/  ISETP.GE.AND P2, PT, R0, RZ, PT ;  /* 0x000000ff0000720c */ /* 0x000fe20003f46270 */
[----:B------:R-:W-:-:S06]  /*0410*/  VIADD R0, R8, 0xff ;  /* 0x000000ff08007836 */ /* 0x000fcc0000000000 */
[----:B------:R-:W-:-:S04]  /*0420*/  @P0 VIADD R3, R3, 0x1 ;  /* 0x0000000103030836 */ /* 0x000fc80000000000 */
[----:B------:R-:W-:Y:S01]  /*0430*/  IMAD.MOV.U32 R11, RZ, RZ, R3 ;  /* 0x000000ffff0b7224 */ /* 0x000fe200078e0003 */
[----:B------:R-:W-:-:S03]  /*0440*/  SHF.R.S32.HI R3, RZ, 0x1f, R0 ;  /* 0x0000001fff037819 */ /* 0x000fc60000011400 */
[----:B------:R-:W-:Y:S01]  /*0450*/  @!P2 IMAD.MOV R11, RZ, RZ, -R11 ;  /* 0x000000ffff0ba224 */ /* 0x000fe200078e0a0b */
[----:B------:R-:W-:Y:S02]  /*0460*/  LEA.HI R3, R3, R0, RZ, 0x8 ;  /* 0x0000000003037211 */ /* 0x000fe400078f40ff */
[----:B------:R-:W-:-:S04]  /*0470*/  @!P1 LOP3.LUT R11, RZ, R4, RZ, 0x33, !PT ;  /* 0x00000004ff0b9212 */ /* 0x000fc800078e33ff */
[----:B------:R-:W-:Y:S01]  /*0480*/  LEA.HI.SX32 R3, R3, -R11, 0x18 ;  /* 0x8000000b03037211 */ /* 0x000fe200078fc2ff */
[----:B------:R-:W-:-:S03]  /*0490*/  IMAD.MOV R6, RZ, RZ, -R11 ;  /* 0x000000ffff067224 */ /* 0x000fc600078e0a0b */
[----:B------:R-:W-:Y:S01]  /*04a0*/  VIMNMX R13, R3, 0x1, PT ;  /* 0x00000001030d7848 */ /* 0x000fe20003fe0100 */
[----:B------:R-:W-:-:S03]  /*04b0*/  IMAD R6, R4, R6, R5 ;  /* 0x0000000604067224 */ /* 0x000fc600078e0205 */
[-C--:B------:R-:W-:Y:S02]  /*04c0*/  IABS R7, R13.reuse ;  /* 0x0000000d00077213 */ /* 0x080fe40000000000 */
[----:B------:R-:W-:Y:S02]  /*04d0*/  IABS R12, R13 ;  /* 0x0000000d000c7213 */ /* 0x000fe40000000000 */
[----:B------:R-:W0:Y:S08]  /*04e0*/  I2F.RP R0, R7 ;  /* 0x0000000700007306 */ /* 0x000e300000209400 */
[----:B0-----:R-:W0:Y:S02]  /*04f0*/  MUFU.RCP R0, R0 ;  /* 0x0000000000007308 */ /* 0x001e240000001000 */
[----:B0-----:R-:W-:-:S02]  /*0500*/  VIADD R2, R0, 0xffffffe ;  /* 0x0ffffffe00027836 */ /* 0x001fc40000000000 */
[----:B------:R-:W-:-:S04]  /*0510*/  IMAD.MOV R0, RZ, RZ, -R12 ;  /* 0x000000ffff007224 */ /* 0x000fc800078e0a0c */
[----:B------:R0:W1:Y:S02]  /*0520*/  F2I.FTZ.U32.TRUNC.NTZ R3, R2 ;  /* 0x0000000200037305 */ /* 0x000064000021f000 */
[----:B0-----:R-:W-:Y:S02]  /*0530*/  IMAD.MOV.U32 R2, RZ, RZ, RZ ;  /* 0x000000ffff027224 */ /* 0x001fe400078e00ff */
[----:B-1----:R-:W-:-:S04]  /*0540*/  IMAD.MOV R10, RZ, RZ, -R3 ;  /* 0x000000ffff0a7224 */ /* 0x002fc800078e0a03 */
[----:B------:R-:W-:Y:S01]  /*0550*/  IMAD.MOV.U32 R4, RZ, RZ, R10 ;  /* 0x000000ffff047224 */ /* 0x000fe200078e000a */
[----:B------:R-:W-:-:S03]  /*0560*/  IABS R10, R6 ;  /* 0x00000006000a7213 */ /* 0x000fc60000000000 */
[----:B------:R-:W-:Y:S02]  /*0570*/  IMAD R5, R4, R7, RZ ;  /* 0x0000000704057224 */ /* 0x000fe400078e02ff */
[----:B------:R-:W-:Y:S02]  /*0580*/  IMAD.MOV.U32 R4, RZ, RZ, R10 ;  /* 0x000000ffff047224 */ /* 0x000fe400078e000a */
[----:B------:R-:W-:Y:S01]  /*0590*/  IMAD.HI.U32 R3, R3, R5, R2 ;  /* 0x0000000503037227 */ /* 0x000fe200078e0002 */
[----:B------:R-:W0:Y:S05]  /*05a0*/  S2R R10, SR_TID.X ;  /* 0x00000000000a7919 */ /* 0x000e2a0000002100 */
[----:B------:R-:W-:-:S04]  /*05b0*/  IMAD.HI.U32 R3, R3, R4, RZ ;  /* 0x0000000403037227 */ /* 0x000fc800078e00ff */
[----:B------:R-:W-:-:S05]  /*05c0*/  IMAD R0, R3, R0, R4 ;  /* 0x0000000003007224 */ /* 0x000fca00078e0204 */
[----:B------:R-:W-:-:S13]  /*05d0*/  ISETP.GT.U32.AND P1, PT, R7, R0, PT ;  /* 0x000000000700720c */ /* 0x000fda0003f24070 */
[----:B------:R-:W-:Y:S02]  /*05e0*/  @!P1 IMAD.IADD R0, R0, 0x1, -R7 ;  /* 0x0000000100009824 */ /* 0x000fe400078e0a07 */
[----:B------:R-:W-:Y:S01]  /*05f0*/  @!P1 VIADD R3, R3, 0x1 ;  /* 0x0000000103039836 */ /* 0x000fe20000000000 */
[----:B------:R-:W-:Y:S02]  /*0600*/  ISETP.NE.AND P1, PT, R13, RZ, PT ;  /* 0x000000ff0d00720c */ /* 0x000fe40003f25270 */
[----:B------:R-:W-:Y:S02]  /*0610*/  ISETP.GE.U32.AND P0, PT, R0, R7, PT ;  /* 0x000000070000720c */ /* 0x000fe40003f06070 */
[----:B------:R-:W-:Y:S02]  /*0620*/  LOP3.LUT R0, R6, R13, RZ, 0x3c, !PT ;  /* 0x0000000d06007212 */ /* 0x000fe400078e3cff */
[----:B0-----:R-:W-:Y:S02]  /*0630*/  LOP3.LUT R5, R10, 0x7f, RZ, 0xc0, !PT ;  /* 0x0000007f0a057812 */ /* 0x001fe400078ec0ff */
[----:B------:R-:W-:-:S07]  /*0640*/  ISETP.GE.AND P2, PT, R0, RZ, PT ;  /* 0x000000ff0000720c */ /* 0x000fce0003f46270 */
[----:B------:R-:W-:Y:S01]  /*0650*/  @P0 VIADD R3, R3, 0x1 ;  /* 0x0000000103030836 */ /* 0x000fe20000000000 */
[----:B------:R-:W-:-:S05]  /*0660*/  ISETP.GE.AND P0, PT, R36, 0x40, PT ;  /* 0x000000402400780c */ /* 0x000fca0003f06270 */
[----:B------:R-:W-:Y:S01]  /*0670*/  @!P2 IMAD.MOV R3, RZ, RZ, -R3 ;  /* 0x000000ffff03a224 */ /* 0x000fe200078e0a03 */
[----:B------:R-:W-:-:S05]  /*0680*/  @!P1 LOP3.LUT R3, RZ, R13, RZ, 0x33, !PT ;  /* 0x0000000dff039212 */ /* 0x000fca00078e33ff */
[----:B------:R-:W-:Y:S02]  /*0690*/  IMAD.MOV R0, RZ, RZ, -R3 ;  /* 0x000000ffff007224 */ /* 0x000fe400078e0a03 */
[----:B------:R-:W-:Y:S02]  /*06a0*/  IMAD.SHL.U32 R2, R3, 0x40, RZ ;  /* 0x0000004003027824 */ /* 0x000fe400078e00ff */
[----:B------:R-:W-:Y:S01]  /*06b0*/  IMAD R0, R13, R0, R6 ;  /* 0x000000000d007224 */ /* 0x000fe200078e0206 */
[----:B------:R-:W-:Y:S02]  /*06c0*/  CS2R R12, SRZ ;  /* 0x00000000000c7805 */ /* 0x000fe4000001ff00 */
[----:B------:R-:W-:Y:S01]  /*06d0*/  CS2R R6, SRZ ;  /* 0x0000000000067805 */ /* 0x000fe2000001ff00 */
[----:B------:R-:W-:-:S04]  /*06e0*/  IMAD.IADD R0, R11, 0x1, R0 ;  /* 0x000000010b007824 */ /* 0x000fc800078e0200 */
[----:B------:R-:W-:Y:S01]  /*06f0*/  IMAD R0, R0, 0x100, R5 ;  /* 0x0000010000007824 */ /* 0x000fe200078e0205 */
[----:B------:R-:W-:-:S03]  /*0700*/  CS2R R4, SRZ ;  /* 0x0000000000047805 */ /* 0x000fc6000001ff00 */
[----:B------:R-:W-:Y:S01]  /*0710*/  VIADD R3, R0, 0x80 ;  /* 0x0000008000037836 */ /* 0x000fe20000000000 */
[----:B------:R-:W-:Y:S06]  /*0720*/  @!P0 BRA `(.L_x_0) ;  /* 0x000000dc00ec8947 */ /* 0x000fec0003800000 */
[----:B------:R-:W-:Y:S01]  /*0730*/  IABS R14, R8 ;  /* 0x00000008000e7213 */ /* 0x000fe20000000000 */
[----:B------:R-:W-:Y:S01]  /*0740*/  ULDC UR5, c[0x0][0x234] ;  /* 0x00008d0000057ab9 */ /* 0x000fe20000000800 */
[----:B------:R-:W-:Y:S01]  /*0750*/  IABS R6, R9 ;  /* 0x0000000900067213 */ /* 0x000fe20000000000 */
[----:B------:R-:W-:Y:S01]  /*0760*/  ULDC.64 UR8, c[0x0][0x210] ;  /* 0x0000840000087ab9 */ /* 0x000fe20000000a00 */
[----:B------:R-:W0:Y:S01]  /*0770*/  I2F.RP R7, R14 ;  /* 0x0000000e00077306 */ /* 0x000e220000209400 */
[----:B------:R-:W-:Y:S01]  /*0780*/  IABS R16, R3 ;  /* 0x0000000300107213 */ /* 0x000fe20000000000 */
[----:B------:R-:W-:Y:S01]  /*0790*/  ULDC UR60, c[0x0][0x23c] ;  /* 0x00008f00003c7ab9 */ /* 0x000fe20000000800 */
[----:B------:R-:W-:Y:S01]  /*07a0*/  ISETP.GE.AND P6, PT, R0, RZ, PT ;  /* 0x000000ff0000720c */ /* 0x000fe20003fc6270 */
[----:B------:R-:W-:Y:S01]  /*07b0*/  ULDC.64 UR10, c[0x0][0x218] ;  /* 0x00008600000a7ab9 */ /* 0x000fe20000000a00 */
[----:B------:R-:W-:Y:S01]  /*07c0*/  LOP3.LUT R152, R10, 0x3f, RZ, 0xc0, !PT ;  /* 0x0000003f0a987812 */ /* 0x000fe200078ec0ff */
[----:B------:R-:W-:Y:S01]  /*07d0*/  USHF.R.U32.HI UR20, URZ, 0x4, UR4 ;  /* 0x000000043f147899 */ /* 0x000fe20008011604 */
[----:B------:R-:W-:Y:S01]  /*07e0*/  CS2R R120, SRZ ;  /* 0x0000000000787805 */ /* 0x000fe2000001ff00 */
[----:B------:R-:W1:Y:S01]  /*07f0*/  I2F.RP R11, R6 ;  /* 0x00000006000b7306 */ /* 0x000e620000209400 */
[----:B------:R-:W-:Y:S01]  /*0800*/  CS2R R122, SRZ ;  /* 0x00000000007a7805 */ /* 0x000fe2000001ff00 */
[----:B------:R-:W-:Y:S01]  /*0810*/  USGXT.U32 UR20, UR20, 0xe ;  /* 0x0000000e1414789a */ /* 0x000fe20008000000 */
[----:B------:R-:W-:-:S02]  /*0820*/  CS2R R124, SRZ ;  /* 0x00000000007c7805 */ /* 0x000fc4000001ff00 */
[----:B------:R-:W-:Y:S02]  /*0830*/  CS2R R126, SRZ ;  /* 0x00000000007e7805 */ /* 0x000fe4000001ff00 */
[----:B------:R-:W-:Y:S02]  /*0840*/  CS2R R128, SRZ ;  /* 0x0000000000807805 */ /* 0x000fe4000001ff00 */
[----:B------:R-:W-:Y:S02]  /*0850*/  CS2R R130, SRZ ;  /* 0x0000000000827805 */ /* 0x000fe4000001ff00 */
[----:B------:R-:W-:Y:S01]  /*0860*/  CS2R R132, SRZ ;  /* 0x0000000000847805 */ /* 0x000fe2000001ff00 */
[----:B0-----:R-:W0:Y:S01]  /*0870*/  MUFU.RCP R7, R7 ;  /* 0x0000000700077308 */ /* 0x001e220000001000 */
[----:B------:R-:W-:Y:S02]  /*0880*/  CS2R R134, SRZ ;  /* 0x0000000000867805 */ /* 0x000fe4000001ff00 */
[----:B------:R-:W-:-:S02]  /*0890*/  CS2R R136, SRZ ;  /* 0x0000000000887805 */ /* 0x000fc4000001ff00 */
[----:B------:R-:W-:Y:S02]  /*08a0*/  CS2R R138, SRZ ;  /* 0x00000000008a7805 */ /* 0x000fe4000001ff00 */
[----:B------:R-:W-:Y:S02]  /*08b0*/  CS2R R140, SRZ ;  /* 0x00000000008c7805 */ /* 0x000fe4000001ff00 */
[----:B------:R-:W-:Y:S02]  /*08c0*/  CS2R R142, SRZ ;  /* 0x00000000008e7805 */ /* 0x000fe4000001ff00 */
[----:B------:R-:W-:Y:S02]  /*08d0*/  CS2R R144, SRZ ;  /* 0x0000000000907805 */ /* 0x000fe4000001ff00 */
[----:B------:R-:W-:Y:S01]  /*08e0*/  CS2R R146, SRZ ;  /* 0x0000000000927805 */ /* 0x000fe2000001ff00 */
[----:B-1----:R-:W1:Y:S01]  /*08f0*/  MUFU.RCP R11, R11 ;  /* 0x0000000b000b7308 */ /* 0x002e620000001000 */
[----:B------:R-:W-:-:S02]  /*0900*/  CS2R R148, SRZ ;  /* 0x0000000000947805 */ /* 0x000fc4000001ff00 */
[----:B------:R-:W-:Y:S02]  /*0910*/  CS2R R150, SRZ ;  /* 0x0000000000967805 */ /* 0x000fe4000001ff00 */
[----:B------:R-:W-:Y:S02]  /*0920*/  CS2R R88, SRZ ;  /* 0x0000000000587805 */ /* 0x000fe4000001ff00 */
[----:B------:R-:W-:Y:S02]  /*0930*/  CS2R R90, SRZ ;  /* 0x00000000005a7805 */ /* 0x000fe4000001ff00 */
[----:B------:R-:W-:Y:S02]  /*0940*/  CS2R R92, SRZ ;  /* 0x00000000005c7805 */ /* 0x000fe4000001ff00 */
[----:B------:R-:W-:Y:S02]  /*0950*/  CS2R R94, SRZ ;  /* 0x00000000005e7805 */ /* 0x000fe4000001ff00 */
[----:B------:R-:W-:-:S02]  /*0960*/  CS2R R96, SRZ ;  /* 0x0000000000607805 */ /* 0x000fc4000001ff00 */
[----:B------:R-:W-:Y:S01]  /*0970*/  CS2R R98, SRZ ;  /* 0x0000000000627805 */ /* 0x000fe2000001ff00 */
[----:B0-----:R-:W-:Y:S01]  /*0980*/  VIADD R4, R7, 0xffffffe ;  /* 0x0ffffffe07047836 */ /* 0x001fe20000000000 */
[----:B------:R-:W-:Y:S02]  /*0990*/  SHF.R.S32.HI R7, RZ, 0x1f, R36 ;  /* 0x0000001fff077819 */ /* 0x000fe40000011424 */
[----:B------:R-:W-:Y:S02]  /*09a0*/  CS2R R100, SRZ ;  /* 0x0000000000647805 */ /* 0x000fe4000001ff00 */
[----:B------:R-:W-:Y:S01]  /*09b0*/  CS2R R102, SRZ ;  /* 0x0000000000667805 */ /* 0x000fe2000001ff00 */
[----:B------:R0:W2:Y:S01]  /*09c0*/  F2I.FTZ.U32.TRUNC.NTZ R5, R4 ;  /* 0x0000000400057305 */ /* 0x0000a2000021f000 */
[----:B------:R-:W-:Y:S02]  /*09d0*/  LEA.HI R36, R7, R36, RZ, 0x6 ;  /* 0x0000002407247211 */ /* 0x000fe400078f30ff */
[----:B------:R-:W-:-:S02]  /*09e0*/  CS2R R104, SRZ ;  /* 0x0000000000687805 */ /* 0x000fc4000001ff00 */
[----:B------:R-:W-:Y:S01]  /*09f0*/  CS2R R106, SRZ ;  /* 0x00000000006a7805 */ /* 0x000fe2000001ff00 */
[----:B-1----:R-:W-:Y:S01]  /*0a00*/  VIADD R12, R11, 0xffffffe ;  /* 0x0ffffffe0b0c7836 */ /* 0x002fe20000000000 */
[----:B------:R-:W-:Y:S02]  /*0a10*/  IABS R11, R0 ;  /* 0x00000000000b7213 */ /* 0x000fe40000000000 */
[----:B------:R-:W-:Y:S02]  /*0a20*/  CS2R R108, SRZ ;  /* 0x00000000006c7805 */ /* 0x000fe4000001ff00 */
[----:B------:R-:W-:Y:S01]  /*0a30*/  CS2R R110, SRZ ;  /* 0x00000000006e7805 */ /* 0x000fe2000001ff00 */
[----:B------:R1:W3:Y:S01]  /*0a40*/  F2I.FTZ.U32.TRUNC.NTZ R13, R12 ;  /* 0x0000000c000d7305 */ /* 0x0002e2000021f000 */
[----:B0-----:R-:W-:Y:S01]  /*0a50*/  IMAD.MOV.U32 R4, RZ, RZ, RZ ;  /* 0x000000ffff047224 */ /* 0x001fe200078e00ff */
[----:B------:R-:W-:Y:S02]  /*0a60*/  CS2R R112, SRZ ;  /* 0x0000000000707805 */ /* 0x000fe4000001ff00 */
[----:B------:R-:W-:-:S02]  /*0a70*/  CS2R R114, SRZ ;  /* 0x0000000000727805 */ /* 0x000fc4000001ff00 */
[----:B------:R-:W-:Y:S02]  /*0a80*/  CS2R R116, SRZ ;  /* 0x0000000000747805 */ /* 0x000fe4000001ff00 */
[----:B------:R-:W-:Y:S02]  /*0a90*/  CS2R R118, SRZ ;  /* 0x0000000000767805 */ /* 0x000fe4000001ff00 */
[----:B------:R-:W-:Y:S01]  /*0aa0*/  CS2R R78, SRZ ;  /* 0x00000000004e7805 */ /* 0x000fe2000001ff00 */
[----:B--2---:R-:W-:Y:S01]  /*0ab0*/  IMAD.MOV R15, RZ, RZ, -R5 ;  /* 0x000000ffff0f7224 */ /* 0x004fe200078e0a05 */
[----:B------:R-:W-:Y:S02]  /*0ac0*/  CS2R R80, SRZ ;  /* 0x0000000000507805 */ /* 0x000fe4000001ff00 */
[----:B-1----:R-:W-:Y:S02]  /*0ad0*/  SHF.R.U32.HI R12, RZ, 0x6, R10 ;  /* 0x00000006ff0c7819 */ /* 0x002fe4000001160a */
[----:B------:R-:W-:Y:S01]  /*0ae0*/  CS2R R82, SRZ ;  /* 0x0000000000527805 */ /* 0x000fe2000001ff00 */
[----:B------:R-:W-:Y:S01]  /*0af0*/  IMAD R15, R15, R14, RZ ;  /* 0x0000000e0f0f7224 */ /* 0x000fe200078e02ff */
[----:B------:R-:W-:-:S02]  /*0b00*/  CS2R R84, SRZ ;  /* 0x0000000000547805 */ /* 0x000fc4000001ff00 */
[----:B------:R-:W-:Y:S01]  /*0b10*/  SGXT.U32 R7, R12, 0x1 ;  /* 0x000000010c07781a */ /* 0x000fe20000000000 */
[----:B------:R-:W-:Y:S01]  /*0b20*/  IMAD.MOV.U32 R12, RZ, RZ, RZ ;  /* 0x000000ffff0c7224 */ /* 0x000fe200078e00ff */
[----:B------:R-:W-:Y:S01]  /*0b30*/  CS2R R86, SRZ ;  /* 0x0000000000567805 */ /* 0x000fe2000001ff00 */
[----:B------:R-:W-:Y:S01]  /*0b40*/  IMAD.HI.U32 R5, R5, R15, R4 ;  /* 0x0000000f05057227 */ /* 0x000fe200078e0004 */
[----:B------:R-:W-:Y:S01]  /*0b50*/  LOP3.LUT R22, R2, R7, RZ, 0xfc, !PT ;  /* 0x0000000702167212 */ /* 0x000fe200078efcff */
[----:B------:R-:W-:Y:S02]  /*0b60*/  UMOV UR23, 0x40000040 ;  /* 0x4000004000177882 */ /* 0x000fe40000000000 */
[----:B------:R-:W-:Y:S01]  /*0b70*/  IMAD.MOV.U32 R15, RZ, RZ, R16 ;  /* 0x000000ffff0f7224 */ /* 0x000fe200078e0010 */
[C---:B------:R-:W-:Y:S01]  /*0b80*/  LOP3.LUT R7, R22.reuse, 0x3e, RZ, 0xfc, !PT ;  /* 0x0000003e16077812 */ /* 0x040fe200078efcff */
[----:B------:R-:W-:Y:S01]  /*0b90*/  IMAD.HI.U32 R4, R5, R11, RZ ;  /* 0x0000000b05047227 */ /* 0x000fe200078e00ff */
[----:B------:R-:W-:-:S02]  /*0ba0*/  LOP3.LUT R21, R22, 0x38, RZ, 0xfc, !PT ;  /* 0x0000003816157812 */ /* 0x000fc400078efcff */
[----:B------:R-:W-:Y:S01]  /*0bb0*/  ISETP.GE.AND P1, PT, R7, RZ, PT ;  /* 0x000000ff0700720c */ /* 0x000fe20003f26270 */
[----:B------:R-:W-:Y:S01]  /*0bc0*/  IMAD.HI.U32 R5, R5, R15, RZ ;  /* 0x0000000f05057227 */ /* 0x000fe200078e00ff */
[----:B------:R-:W-:Y:S02]  /*0bd0*/  IABS R20, R21 ;  /* 0x0000001500147213 */ /* 0x000fe40000000000 */
[C---:B------:R-:W-:Y:S01]  /*0be0*/  LOP3.LUT R24, R22.reuse, 0x34, RZ, 0xfc, !PT ;  /* 0x0000003416187812 */ /* 0x040fe200078efcff */
[----:B------:R-:W-:Y:S01]  /*0bf0*/  IMAD.MOV R4, RZ, RZ, -R4 ;  /* 0x000000ffff047224 */ /* 0x000fe200078e0a04 */
[----:B------:R-:W-:Y:S01]  /*0c00*/  LOP3.LUT R26, R22, 0x2a, RZ, 0xfc, !PT ;  /* 0x0000002a161a7812 */ /* 0x000fe200078efcff */
[----:B------:R-:W-:Y:S01]  /*0c10*/  IMAD.MOV R5, RZ, RZ, -R5 ;  /* 0x000000ffff057224 */ /* 0x000fe200078e0a05 */
[----:B------:R-:W-:Y:S01]  /*0c20*/  IABS R23, R24 ;  /* 0x0000001800177213 */ /* 0x000fe20000000000 */
[----:B------:R-:W-:Y:S01]  /*0c30*/  IMAD R4, R14, R4, R11 ;  /* 0x000000040e047224 */ /* 0x000fe200078e020b */
[----:B------:R-:W-:Y:S01]  /*0c40*/  LOP3.LUT R11, R22, 0x3c, RZ, 0xfc, !PT ;  /* 0x0000003c160b7812 */ /* 0x000fe200078efcff */
[C---:B------:R-:W-:Y:S01]  /*0c50*/  IMAD R5, R14.reuse, R5, R15 ;  /* 0x000000050e057224 */ /* 0x040fe200078e020f */
[----:B------:R-:W-:Y:S01]  /*0c60*/  IABS R15, R7 ;  /* 0x00000007000f7213 */ /* 0x000fe20000000000 */
[----:B---3--:R-:W-:Y:S01]  /*0c70*/  IMAD.MOV R17, RZ, RZ, -R13 ;  /* 0x000000ffff117224 */ /* 0x008fe200078e0a0d */
[----:B------:R-:W-:-:S02]  /*0c80*/  ISETP.GT.U32.AND P3, PT, R14, R4, PT ;  /* 0x000000040e00720c */ /* 0x000fc40003f64070 */
[----:B------:R-:W-:Y:S01]  /*0c90*/  ISETP.GT.U32.AND P4, PT, R14, R5, PT ;  /* 0x000000050e00720c */ /* 0x000fe20003f84070 */
[----:B------:R-:W-:Y:S01]  /*0ca0*/  IMAD R17, R17, R6, RZ ;  /* 0x0000000611117224 */ /* 0x000fe200078e02ff */
[----:B------:R-:W-:Y:S02]  /*0cb0*/  ISETP.GE.AND P0, PT, R11, RZ, PT ;  /* 0x000000ff0b00720c */ /* 0x000fe40003f06270 */
[----:B------:R-:W-:Y:S01]  /*0cc0*/  IABS R33, R26 ;  /* 0x0000001a00217213 */ /* 0x000fe20000000000 */
[----:B------:R-:W-:Y:S01]  /*0cd0*/  IMAD.HI.U32 R13, R13, R17, R12 ;  /* 0x000000110d0d7227 */ /* 0x000fe200078e000c */
[----:B------:R-:W-:Y:S02]  /*0ce0*/  IABS R17, R11 ;  /* 0x0000000b00117213 */ /* 0x000fe40000000000 */
[C---:B------:R-:W-:Y:S02]  /*0cf0*/  LOP3.LUT R12, R22.reuse, 0x3a, RZ, 0xfc, !PT ;  /* 0x0000003a160c7812 */ /* 0x040fe400078efcff */
[----:B------:R-:W-:Y:S01]  /*0d00*/  LOP3.LUT R28, R22, 0xa, RZ, 0xfc, !PT ;  /* 0x0000000a161c7812 */ /* 0x000fe200078efcff */
[----:B------:R-:W-:Y:S01]  /*0d10*/  @!P3 IMAD.IADD R4, R4, 0x1, -R14 ;  /* 0x000000010404b824 */ /* 0x000fe200078e0a0e */
[----:B------:R-:W-:Y:S01]  /*0d20*/  IABS R19, R12 ;  /* 0x0000000c00137213 */ /* 0x000fe20000000000 */
[----:B------:R-:W-:Y:S01]  /*0d30*/  IMAD.HI.U32 R7, R13, R15, RZ ;  /* 0x0000000f0d077227 */ /* 0x000fe200078e00ff */
[----:B------:R-:W-:-:S02]  /*0d40*/  ISETP.GE.AND P2, PT, R12, RZ, PT ;  /* 0x000000ff0c00720c */ /* 0x000fc40003f46270 */
[----:B------:R-:W-:Y:S01]  /*0d50*/  IABS R67, R28 ;  /* 0x0000001c00437213 */ /* 0x000fe20000000000 */
[----:B------:R-:W-:Y:S01]  /*0d60*/  @!P4 IMAD.IADD R5, R5, 0x1, -R14 ;  /* 0x000000010505c824 */ /* 0x000fe200078e0a0e */
[----:B------:R-:W-:Y:S01]  /*0d70*/  ISETP.GT.U32.AND P4, PT, R14, R4, PT ;  /* 0x000000040e00720c */ /* 0x000fe20003f84070 */
[C---:B------:R-:W-:Y:S01]  /*0d80*/  IMAD.HI.U32 R11, R13.reuse, R17, RZ ;  /* 0x000000110d0b7227 */ /* 0x040fe200078e00ff */
[----:B------:R-:W-:Y:S02]  /*0d90*/  LOP3.LUT R30, R22, 0x8, RZ, 0xfc, !PT ;  /* 0x00000008161e7812 */ /* 0x000fe400078efcff */
[----:B------:R-:W-:Y:S01]  /*0da0*/  ISETP.GT.U32.AND P5, PT, R14, R5, PT ;  /* 0x000000050e00720c */ /* 0x000fe20003fa4070 */
[----:B------:R-:W-:Y:S01]  /*0db0*/  IMAD.MOV R16, RZ, RZ, -R7 ;  /* 0x000000ffff107224 */ /* 0x000fe200078e0a07 */
[----:B------:R-:W-:Y:S01]  /*0dc0*/  IABS R69, R30 ;  /* 0x0000001e00457213 */ /* 0x000fe20000000000 */
[----:B------:R-:W-:Y:S01]  /*0dd0*/  IMAD.MOV R18, RZ, RZ, -R11 ;  /* 0x000000ffff127224 */ /* 0x000fe200078e0a0b */
[----:B------:R-:W-:Y:S01]  /*0de0*/  LOP3.LUT R32, R22, 0x6, RZ, 0xfc, !PT ;  /* 0x0000000616207812 */ /* 0x000fe200078efcff */
[----:B------:R-:W-:Y:S01]  /*0df0*/  IMAD.HI.U32 R12, R13, R19, RZ ;  /* 0x000000130d0c7227 */ /* 0x000fe200078e00ff */
[----:B------:R-:W-:-:S02]  /*0e00*/  IABS R75, R22 ;  /* 0x00000016004b7213 */ /* 0x000fc40000000000 */
[----:B------:R-:W-:Y:S01]  /*0e10*/  IABS R71, R32 ;  /* 0x0000002000477213 */ /* 0x000fe20000000000 */
[----:B------:R-:W-:Y:S01]  /*0e20*/  IMAD R11, R6, R16, R15 ;  /* 0x00000010060b7224 */ /* 0x000fe200078e020f */
[C---:B------:R-:W-:Y:S01]  /*0e30*/  LOP3.LUT R34, R22.reuse, 0x4, RZ, 0xfc, !PT ;  /* 0x0000000416227812 */ /* 0x040fe200078efcff */
[----:B------:R-:W-:Y:S01]  /*0e40*/  IMAD.MOV R12, RZ, RZ, -R12 ;  /* 0x000000ffff0c7224 */ /* 0x000fe200078e0a0c */
[----:B------:R-:W-:Y:S01]  /*0e50*/  LOP3.LUT R38, R22, 0x2, RZ, 0xfc, !PT ;  /* 0x0000000216267812 */ /* 0x000fe200078efcff */
[C---:B------:R-:W-:Y:S01]  /*0e60*/  IMAD R15, R6.reuse, R18, R17 ;  /* 0x00000012060f7224 */ /* 0x040fe200078e0211 */
[C---:B------:R-:W-:Y:S01]  /*0e70*/  ISETP.GT.U32.AND P3, PT, R6.reuse, R11, PT ;  /* 0x0000000b0600720c */ /* 0x040fe20003f64070 */
[----:B------:R-:W-:Y:S01]  /*0e80*/  IMAD R17, R6, R12, R19 ;  /* 0x0000000c06117224 */ /* 0x000fe200078e0213 */
[----:B------:R-:W-:Y:S01]  /*0e90*/  IABS R73, R34 ;  /* 0x0000002200497213 */ /* 0x000fe20000000000 */
[----:B------:R-:W-:Y:S01]  /*0ea0*/  @!P4 IMAD.IADD R4, R4, 0x1, -R14 ;  /* 0x000000010404c824 */ /* 0x000fe200078e0a0e */
[----:B------:R-:W-:Y:S01]  /*0eb0*/  ISETP.GE.AND P4, PT, R3, RZ, PT ;  /* 0x000000ff0300720c */ /* 0x000fe20003f86270 */
[----:B------:R-:W-:-:S04]  /*0ec0*/  IMAD.HI.U32 R7, R13, R20, RZ ;  /* 0x000000140d077227 */ /* 0x000fc800078e00ff */
[----:B------:R-:W-:Y:S01]  /*0ed0*/  @!P6 IMAD.MOV R4, RZ, RZ, -R4 ;  /* 0x000000ffff04e224 */ /* 0x000fe200078e0a04 */
[C---:B------:R-:W-:Y:S01]  /*0ee0*/  ISETP.GT.U32.AND P6, PT, R6.reuse, R17, PT ;  /* 0x000000110600720c */ /* 0x040fe20003fc4070 */
[----:B------:R-:W-:Y:S02]  /*0ef0*/  IMAD.MOV R7, RZ, RZ, -R7 ;  /* 0x000000ffff077224 */ /* 0x000fe400078e0a07 */
[----:B------:R-:W-:Y:S01]  /*0f00*/  @!P5 IMAD.IADD R5, R5, 0x1, -R14 ;  /* 0x000000010505d824 */ /* 0x000fe200078e0a0e */
[C---:B------:R-:W-:Y:S01]  /*0f10*/  ISETP.GT.U32.AND P5, PT, R6.reuse, R15, PT ;  /* 0x0000000f0600720c */ /* 0x040fe20003fa4070 */
[----:B------:R-:W-:Y:S01]  /*0f20*/  IMAD R19, R6, R7, R20 ;  /* 0x0000000706137224 */ /* 0x000fe200078e0214 */
[----:B------:R-:W-:Y:S01]  /*0f30*/  LOP3.LUT R20, R22, 0x36, RZ, 0xfc, !PT ;  /* 0x0000003616147812 */ /* 0x000fe200078efcff */
[----:B------:R-:W-:Y:S02]  /*0f40*/  @!P3 IMAD.IADD R11, R11, 0x1, -R6 ;  /* 0x000000010b0bb824 */ /* 0x000fe400078e0a06 */
[----:B------:R-:W-:Y:S01]  /*0f50*/  IMAD.MOV.U32 R12, RZ, RZ, R5 ;  /* 0x000000ffff0c7224 */ /* 0x000fe200078e0005 */
[----:B------:R-:W-:Y:S01]  /*0f60*/  IABS R18, R20 ;  /* 0x0000001400127213 */ /* 0x000fe20000000000 */
[----:B------:R-:W-:Y:S01]  /*0f70*/  IMAD.HI.U32 R16, R13, R23, RZ ;  /* 0x000000170d107227 */ /* 0x000fe200078e00ff */
[----:B------:R-:W-:-:S02]  /*0f80*/  ISETP.GT.U32.AND P3, PT, R6, R11, PT ;  /* 0x0000000b0600720c */ /* 0x000fc40003f64070 */
[----:B------:R-:W-:Y:S01]  /*0f90*/  LOP3.LUT R5, RZ, R8, RZ, 0x33, !PT ;  /* 0x00000008ff057212 */ /* 0x000fe200078e33ff */
[----:B------:R-:W-:Y:S01]  /*0fa0*/  @!P4 IMAD.MOV R12, RZ, RZ, -R12 ;  /* 0x000000ffff0cc224 */ /* 0x000fe200078e0a0c */
[----:B------:R-:W-:Y:S01]  /*0fb0*/  ISETP.NE.AND P4, PT, R8, RZ, PT ;  /* 0x000000ff0800720c */ /* 0x000fe20003f85270 */
[--C-:B------:R-:W-:Y:S02]  /*0fc0*/  @!P6 IMAD.IADD R17, R17, 0x1, -R6.reuse ;  /* 0x000000011111e824 */ /* 0x100fe400078e0a06 */
[----:B------:R-:W-:Y:S01]  /*0fd0*/  IMAD.HI.U32 R14, R13, R18, RZ ;  /* 0x000000120d0e7227 */ /* 0x000fe200078e00ff */
[C---:B------:R-:W-:Y:S02]  /*0fe0*/  SEL R7, R5.reuse, R4, !P4 ;  /* 0x0000000405077207 */ /* 0x040fe40006000000 */
[----:B------:R-:W-:Y:S01]  /*0ff0*/  SEL R8, R5, R12, !P4 ;  /* 0x0000000c05087207 */ /* 0x000fe20006000000 */
[----:B------:R-:W-:Y:S01]  /*1000*/  @!P5 IMAD.IADD R15, R15, 0x1, -R6 ;  /* 0x000000010f0fd824 */ /* 0x000fe200078e0a06 */
[C---:B------:R-:W-:Y:S01]  /*1010*/  ISETP.GT.U32.AND P5, PT, R6.reuse, R17, PT ;  /* 0x000000110600720c */ /* 0x040fe20003fa4070 */
[----:B------:R-:W-:Y:S01]  /*1020*/  IMAD.MOV R5, RZ, RZ, -R14 ;  /* 0x000000ffff057224 */ /* 0x000fe200078e0a0e */
[----:B------:R-:W-:Y:S01]  /*1030*/  ISETP.GE.AND P4, PT, R21, RZ, PT ;  /* 0x000000ff1500720c */ /* 0x000fe20003f86270 */
[----:B------:R-:W-:Y:S01]  /*1040*/  IMAD.MOV R16, RZ, RZ, -R16 ;  /* 0x000000ffff107224 */ /* 0x000fe200078e0a10 */
[C---:B------:R-:W-:Y:S01]  /*1050*/  ISETP.GT.U32.AND P6, PT, R6.reuse, R15, PT ;  /* 0x0000000f0600720c */ /* 0x040fe20003fc4070 */
[----:B------:R-:W-:Y:S01]  /*1060*/  @!P3 IMAD.IADD R11, R11, 0x1, -R6 ;  /* 0x000000010b0bb824 */ /* 0x000fe200078e0a06 */
[C---:B------:R-:W-:Y:S01]  /*1070*/  ISETP.GT.U32.AND P3, PT, R6.reuse, R19, PT ;  /* 0x000000130600720c */ /* 0x040fe20003f64070 */
[----:B------:R-:W-:Y:S01]  /*1080*/  IMAD R5, R6, R5, R18 ;  /* 0x0000000506057224 */ /* 0x000fe200078e0212 */
[----:B------:R-:W-:Y:S01]  /*1090*/  LOP3.LUT R18, R22, 0x30, RZ, 0xfc, !PT ;  /* 0x0000003016127812 */ /* 0x000fe200078efcff */
[----:B------:R-:W-:Y:S01]  /*10a0*/  IMAD R23, R6, R16, R23 ;  /* 0x0000001006177224 */ /* 0x000fe200078e0217 */
[----:B------:R-:W-:Y:S01]  /*10b0*/  LOP3.LUT R16, R22, 0x32, RZ, 0xfc, !PT ;  /* 0x0000003216107812 */ /* 0x000fe200078efcff */
[----:B------:R-:W-:Y:S01]  /*10c0*/  @!P1 IMAD.MOV R11, RZ, RZ, -R11 ;  /* 0x000000ffff0b9224 */ /* 0x000fe200078e0a0b */
[C---:B------:R-:W-:Y:S01]  /*10d0*/  ISETP.GT.U32.AND P1, PT, R6.reuse, R5, PT ;  /* 0x000000050600720c */ /* 0x040fe20003f24070 */
[--C-:B------:R-:W-:Y:S01]  /*10e0*/  @!P5 IMAD.IADD R17, R17, 0x1, -R6.reuse ;  /* 0x000000011111d824 */ /* 0x100fe200078e0a06 */
[----:B------:R-:W-:Y:S01]  /*10f0*/  ISETP.GT.U32.AND P5, PT, R6, R23, PT ;  /* 0x000000170600720c */ /* 0x000fe20003fa4070 */
[----:B------:R-:W-:Y:S01]  /*1100*/  IMAD R7, R7, UR5, RZ ;  /* 0x0000000507077c24 */ /* 0x000fe2000f8e02ff */
[----:B------:R-:W-:Y:S01]  /*1110*/  IABS R25, R16 ;  /* 0x0000001000197213 */ /* 0x000fe20000000000 */
[--C-:B------:R-:W-:Y:S01]  /*1120*/  @!P6 IMAD.IADD R15, R15, 0x1, -R6.reuse ;  /* 0x000000010f0fe824 */ /* 0x100fe200078e0a06 */
[----:B------:R-:W-:Y:S01]  /*1130*/  IABS R27, R18 ;  /* 0x00000012001b7213 */ /* 0x000fe20000000000 */
[----:B------:R-:W-:Y:S01]  /*1140*/  @!P3 IMAD.IADD R19, R19, 0x1, -R6 ;  /* 0x000000011313b824 */ /* 0x000fe200078e0a06 */
[----:B------:R-:W-:Y:S01]  /*1150*/  ISETP.GE.AND P6, PT, R20, RZ, PT ;  /* 0x000000ff1400720c */ /* 0x000fe20003fc6270 */
[----:B------:R-:W-:Y:S01]  /*1160*/  IMAD.HI.U32 R4, R13, R25, RZ ;  /* 0x000000190d047227 */ /* 0x000fe200078e00ff */
[----:B------:R-:W-:-:S02]  /*1170*/  LOP3.LUT R20, R22, 0x2e, RZ, 0xfc, !PT ;  /* 0x0000002e16147812 */ /* 0x000fc400078efcff */
[----:B------:R-:W-:Y:S01]  /*1180*/  ISETP.GE.AND P3, PT, R24, RZ, PT ;  /* 0x000000ff1800720c */ /* 0x000fe20003f66270 */
[--C-:B------:R-:W-:Y:S01]  /*1190*/  @!P1 IMAD.IADD R5, R5, 0x1, -R6.reuse ;  /* 0x0000000105059824 */ /* 0x100fe200078e0a06 */
[C---:B------:R-:W-:Y:S01]  /*11a0*/  ISETP.GT.U32.AND P1, PT, R6.reuse, R19, PT ;  /* 0x000000130600720c */ /* 0x040fe20003f24070 */
[----:B------:R-:W-:Y:S01]  /*11b0*/  @!P5 IMAD.IADD R23, R23, 0x1, -R6 ;  /* 0x000000011717d824 */ /* 0x000fe200078e0a06 */
[----:B------:R-:W-:Y:S01]  /*11c0*/  IABS R29, R20 ;  /* 0x00000014001d7213 */ /* 0x000fe20000000000 */
[----:B------:R-:W-:Y:S01]  /*11d0*/  IMAD.MOV R12, RZ, RZ, -R4 ;  /* 0x000000ffff0c7224 */ /* 0x000fe200078e0a04 */
[----:B------:R-:W-:Y:S01]  /*11e0*/  ISETP.GT.U32.AND P5, PT, R6, R5, PT ;  /* 0x000000050600720c */ /* 0x000fe20003fa4070 */
[----:B------:R-:W-:Y:S01]  /*11f0*/  IMAD.HI.U32 R4, R13, R27, RZ ;  /* 0x0000001b0d047227 */ /* 0x000fe200078e00ff */
[----:B------:R-:W-:-:S03]  /*1200*/  LOP3.LUT R24, R22, 0x2c, RZ, 0xfc, !PT ;  /* 0x0000002c16187812 */ /* 0x000fc600078efcff */
[----:B------:R-:W-:Y:S01]  /*1210*/  IMAD.MOV R4, RZ, RZ, -R4 ;  /* 0x000000ffff047224 */ /* 0x000fe200078e0a04 */
[----:B------:R-:W-:Y:S01]  /*1220*/  IABS R14, R24 ;  /* 0x00000018000e7213 */ /* 0x000fe20000000000 */
[C---:B------:R-:W-:Y:S02]  /*1230*/  IMAD R25, R6.reuse, R12, R25 ;  /* 0x0000000c06197224 */ /* 0x040fe400078e0219 */
[----:B------:R-:W-:Y:S02]  /*1240*/  IMAD R27, R6, R4, R27 ;  /* 0x00000004061b7224 */ /* 0x000fe400078e021b */
[----:B------:R-:W-:-:S04]  /*1250*/  IMAD.HI.U32 R4, R13, R29, RZ ;  /* 0x0000001d0d047227 */ /* 0x000fc800078e00ff */
[----:B------:R-:W-:Y:S01]  /*1260*/  @!P5 IMAD.IADD R5, R5, 0x1, -R6 ;  /* 0x000000010505d824 */ /* 0x000fe200078e0a06 */
[C---:B------:R-:W-:Y:S01]  /*1270*/  ISETP.GT.U32.AND P5, PT, R6.reuse, R27, PT ;  /* 0x0000001b0600720c */ /* 0x040fe20003fa4070 */
[----:B------:R-:W-:Y:S02]  /*1280*/  IMAD.MOV R12, RZ, RZ, -R4 ;  /* 0x000000ffff0c7224 */ /* 0x000fe400078e0a04 */
[----:B------:R-:W-:Y:S01]  /*1290*/  @!P1 IMAD.IADD R19, R19, 0x1, -R6 ;  /* 0x0000000113139824 */ /* 0x000fe200078e0a06 */
[C---:B------:R-:W-:Y:S01]  /*12a0*/  ISETP.GT.U32.AND P1, PT, R6.reuse, R25, PT ;  /* 0x000000190600720c */ /* 0x040fe20003f24070 */
[----:B------:R-:W-:Y:S01]  /*12b0*/  IMAD R29, R6, R12, R29 ;  /* 0x0000000c061d7224 */ /* 0x000fe200078e021d */
[----:B------:R-:W-:Y:S01]  /*12c0*/  LOP3.LUT R12, R22, 0x28, RZ, 0xfc, !PT ;  /* 0x00000028160c7812 */ /* 0x000fe200078efcff */
[----:B------:R-:W-:Y:S02]  /*12d0*/  @!P4 IMAD.MOV R19, RZ, RZ, -R19 ;  /* 0x000000ffff13c224 */ /* 0x000fe400078e0a13 */
[----:B------:R-:W-:Y:S01]  /*12e0*/  IMAD.HI.U32 R4, R13, R14, RZ ;  /* 0x0000000e0d047227 */ /* 0x000fe200078e00ff */
[----:B------:R-:W-:-:S02]  /*12f0*/  ISETP.GT.U32.AND P4, PT, R6, R29, PT ;  /* 0x0000001d0600720c */ /* 0x000fc40003f84070 */
[----:B------:R-:W-:Y:S01]  /*1300*/  IABS R35, R12 ;  /* 0x0000000c00237213 */ /* 0x000fe20000000000 */
[----:B------:R-:W-:Y:S02]  /*1310*/  @!P5 IMAD.IADD R27, R27, 0x1, -R6 ;  /* 0x000000011b1bd824 */ /* 0x000fe400078e0a06 */
[----:B------:R-:W-:Y:S01]  /*1320*/  @!P0 IMAD.MOV R15, RZ, RZ, -R15 ;  /* 0x000000ffff0f8224 */ /* 0x000fe200078e0a0f */
[C---:B------:R-:W-:Y:S01]  /*1330*/  ISETP.GT.U32.AND P0, PT, R6.reuse, R23, PT ;  /* 0x000000170600720c */ /* 0x040fe20003f04070 */
[----:B------:R-:W-:Y:S01]  /*1340*/  IMAD.MOV R31, RZ, RZ, -R4 ;  /* 0x000000ffff1f7224 */ /* 0x000fe200078e0a04 */
[----:B------:R-:W-:Y:S01]  /*1350*/  ISETP.GT.U32.AND P5, PT, R6, R27, PT ;  /* 0x0000001b0600720c */ /* 0x000fe20003fa4070 */
[----:B------:R-:W-:-:S04]  /*1360*/  IMAD.HI.U32 R4, R13, R33, RZ ;  /* 0x000000210d047227 */ /* 0x000fc800078e00ff */
[--C-:B------:R-:W-:Y:S02]  /*1370*/  @!P4 IMAD.IADD R29, R29, 0x1, -R6.reuse ;  /* 0x000000011d1dc824 */ /* 0x100fe400078e0a06 */
[----:B------:R-:W-:Y:S01]  /*1380*/  @!P1 IMAD.IADD R25, R25, 0x1, -R6 ;  /* 0x0000000119199824 */ /* 0x000fe200078e0a06 */
[----:B------:R-:W-:Y:S01]  /*1390*/  ISETP.GE.AND P1, PT, R18, RZ, PT ;  /* 0x000000ff1200720c */ /* 0x000fe20003f26270 */
[----:B------:R-:W-:Y:S01]  /*13a0*/  IMAD.MOV.U32 R21, RZ, RZ, R5 ;  /* 0x000000ffff157224 */ /* 0x000fe200078e0005 */
[C---:B------:R-:W-:Y:S01]  /*13b0*/  ISETP.GT.U32.AND P4, PT, R6.reuse, R29, PT ;  /* 0x0000001d0600720c */ /* 0x040fe20003f84070 */
[----:B------:R-:W-:Y:S01]  /*13c0*/  IMAD R5, R6, R31, R14 ;  /* 0x0000001f06057224 */ /* 0x000fe200078e020e */
[----:B------:R-:W-:Y:S01]  /*13d0*/  LOP3.LUT R18, R22, 0x22, RZ, 0xfc, !PT ;  /* 0x0000002216127812 */ /* 0x000fe200078efcff */
[----:B------:R-:W-:Y:S02]  /*13e0*/  IMAD.MOV R4, RZ, RZ, -R4 ;  /* 0x000000ffff047224 */ /* 0x000fe400078e0a04 */
[----:B------:R-:W-:Y:S01]  /*13f0*/  @!P2 IMAD.MOV R17, RZ, RZ, -R17 ;  /* 0x000000ffff11a224 */ /* 0x000fe200078e0a11 */
[C---:B------:R-:W-:Y:S01]  /*1400*/  ISETP.GT.U32.AND P2, PT, R6.reuse, R25, PT ;  /* 0x000000190600720c */ /* 0x040fe20003f44070 */
[--C-:B------:R-:W-:Y:S01]  /*1410*/  @!P5 IMAD.IADD R27, R27, 0x1, -R6.reuse ;  /* 0x000000011b1bd824 */ /* 0x100fe200078e0a06 */
[----:B------:R-:W-:Y:S01]  /*1420*/  ISETP.GT.U32.AND P5, PT, R6, R5, PT ;  /* 0x000000050600720c */ /* 0x000fe20003fa4070 */
[----:B------:R-:W-:Y:S01]  /*1430*/  @!P6 IMAD.MOV R21, RZ, RZ, -R21 ;  /* 0x000000ffff15e224 */ /* 0x000fe200078e0a15 */
[----:B------:R-:W-:Y:S01]  /*1440*/  ISETP.GE.AND P6, PT, R20, RZ, PT ;  /* 0x000000ff1400720c */ /* 0x000fe20003fc6270 */
[----:B------:R-:W-:Y:S01]  /*1450*/  IMAD R33, R6, R4, R33 ;  /* 0x0000000406217224 */ /* 0x000fe200078e0221 */
[----:B------:R-:W-:Y:S01]  /*1460*/  IABS R43, R18 ;  /* 0x00000012002b7213 */ /* 0x000fe20000000000 */
[----:B------:R-:W-:Y:S01]  /*1470*/  @!P0 IMAD.IADD R23, R23, 0x1, -R6 ;  /* 0x0000000117178824 */ /* 0x000fe200078e0a06 */
[----:B------:R-:W-:Y:S01]  /*1480*/  ISETP.GE.AND P0, PT, R16, RZ, PT ;  /* 0x000000ff1000720c */ /* 0x000fe20003f06270 */
[----:B------:R-:W-:Y:S01]  /*1490*/  IMAD.HI.U32 R4, R13, R35, RZ ;  /* 0x000000230d047227 */ /* 0x000fe200078e00ff */
[----:B------:R-:W-:-:S02]  /*14a0*/  LOP3.LUT R16, R22, 0x24, RZ, 0xfc, !PT ;  /* 0x0000002416107812 */ /* 0x000fc400078efcff */
[----:B------:R-:W-:Y:S01]  /*14b0*/  LOP3.LUT R20, R22, 0x1c, RZ, 0xfc, !PT ;  /* 0x0000001c16147812 */ /* 0x000fe200078efcff */
[----:B------:R-:W-:Y:S01]  /*14c0*/  IMAD.MOV R4, RZ, RZ, -R4 ;  /* 0x000000ffff047224 */ /* 0x000fe200078e0a04 */
[----:B------:R-:W-:Y:S01]  /*14d0*/  IABS R14, R16 ;  /* 0x00000010000e7213 */ /* 0x000fe20000000000 */
[--C-:B------:R-:W-:Y:S01]  /*14e0*/  @!P4 IMAD.IADD R29, R29, 0x1, -R6.reuse ;  /* 0x000000011d1dc824 */ /* 0x100fe200078e0a06 */
[----:B------:R-:W-:Y:S01]  /*14f0*/  IABS R49, R20 ;  /* 0x0000001400317213 */ /* 0x000fe20000000000 */
[----:B------:R-:W-:Y:S02]  /*1500*/  IMAD R35, R6, R4, R35 ;  /* 0x0000000406237224 */ /* 0x000fe400078e0223 */
[--C-:B------:R-:W-:Y:S01]  /*1510*/  @!P2 IMAD.IADD R25, R25, 0x1, -R6.reuse ;  /* 0x000000011919a824 */ /* 0x100fe200078e0a06 */
[----:B------:R-:W-:Y:S01]  /*1520*/  ISETP.GE.AND P2, PT, R26, RZ, PT ;  /* 0x000000ff1a00720c */ /* 0x000fe20003f46270 */
[----:B------:R-:W-:Y:S01]  /*1530*/  @!P5 IMAD.IADD R5, R5, 0x1, -R6 ;  /* 0x000000010505d824 */ /* 0x000fe200078e0a06 */
[----:B------:R-:W-:Y:S01]  /*1540*/  LOP3.LUT R26, R22, 0xc, RZ, 0xfc, !PT ;  /* 0x0000000c161a7812 */ /* 0x000fe200078efcff */
[----:B------:R-:W-:Y:S01]  /*1550*/  @!P6 IMAD.MOV R29, RZ, RZ, -R29 ;  /* 0x000000ffff1de224 */ /* 0x000fe200078e0a1d */
[----:B------:R-:W-:Y:S01]  /*1560*/  ISETP.GT.U32.AND P6, PT, R6, R35, PT ;  /* 0x000000230600720c */ /* 0x000fe20003fc4070 */
[----:B------:R-:W-:Y:S01]  /*1570*/  @!P0 IMAD.MOV R25, RZ, RZ, -R25 ;  /* 0x000000ffff198224 */ /* 0x000fe200078e0a19 */
[----:B------:R-:W-:Y:S01]  /*1580*/  ISETP.GE.AND P0, PT, R12, RZ, PT ;  /* 0x000000ff0c00720c */ /* 0x000fe20003f06270 */
[----:B------:R-:W-:Y:S01]  /*1590*/  @!P1 IMAD.MOV R27, RZ, RZ, -R27 ;  /* 0x000000ffff1b9224 */ /* 0x000fe200078e0a1b */
[----:B------:R-:W-:Y:S01]  /*15a0*/  LOP3.LUT R12, R22, 0x26, RZ, 0xfc, !PT ;  /* 0x00000026160c7812 */ /* 0x000fe200078efcff */
[----:B------:R-:W-:Y:S01]  /*15b0*/  @!P3 IMAD.MOV R23, RZ, RZ, -R23 ;  /* 0x000000ffff17b224 */ /* 0x000fe200078e0a17 */
[----:B------:R-:W-:Y:S01]  /*15c0*/  ISETP.GT.U32.AND P5, PT, R6, R5, PT ;  /* 0x000000050600720c */ /* 0x000fe20003fa4070 */
[----:B------:R-:W-:Y:S01]  /*15d0*/  IMAD R8, R8, UR5, RZ ;  /* 0x0000000508087c24 */ /* 0x000fe2000f8e02ff */
[----:B------:R-:W-:Y:S01]  /*15e0*/  IABS R39, R12 ;  /* 0x0000000c00277213 */ /* 0x000fe20000000000 */
[----:B------:R-:W-:Y:S01]  /*15f0*/  ULDC UR5, c[0x0][0x240] ;  /* 0x0000900000057ab9 */ /* 0x000fe20000000800 */
[----:B------:R-:W-:-:S02]  /*1600*/  ISETP.GE.AND P4, PT, R12, RZ, PT ;  /* 0x000000ff0c00720c */ /* 0x000fc40003f86270 */
[----:B------:R-:W-:Y:S01]  /*1610*/  ISETP.GT.U32.AND P1, PT, R6, R33, PT ;  /* 0x000000210600720c */ /* 0x000fe20003f24070 */
[----:B------:R-:W-:Y:S01]  /*1620*/  IMAD.HI.U32 R4, R13, R39, RZ ;  /* 0x000000270d047227 */ /* 0x000fe200078e00ff */
[----:B------:R-:W-:Y:S02]  /*1630*/  ISETP.GE.AND P3, PT, R24, RZ, PT ;  /* 0x000000ff1800720c */ /* 0x000fe40003f66270 */
[----:B------:R-:W-:Y:S01]  /*1640*/  LOP3.LUT R24, R22, 0xe, RZ, 0xfc, !PT ;  /* 0x0000000e16187812 */ /* 0x000fe200078efcff */
[----:B------:R-:W-:Y:S01]  /*1650*/  @!P6 IMAD.IADD R35, R35, 0x1, -R6 ;  /* 0x000000012323e824 */ /* 0x000fe200078e0a06 */
[----:B------:R-:W-:Y:S01]  /*1660*/  IABS R65, R26 ;  /* 0x0000001a00417213 */ /* 0x000fe20000000000 */
[----:B------:R-:W-:Y:S01]  /*1670*/  IMAD.MOV R12, RZ, RZ, -R4 ;  /* 0x000000ffff0c7224 */ /* 0x000fe200078e0a04 */
[----:B------:R-:W-:Y:S01]  /*1680*/  IABS R63, R24 ;  /* 0x00000018003f7213 */ /* 0x000fe20000000000 */
[----:B------:R-:W-:Y:S01]  /*1690*/  @!P5 IMAD.IADD R5, R5, 0x1, -R6 ;  /* 0x000000010505d824 */ /* 0x000fe200078e0a06 */
[----:B------:R-:W-:Y:S01]  /*16a0*/  ISETP.GE.AND P5, PT, R16, RZ, PT ;  /* 0x000000ff1000720c */ /* 0x000fe20003fa6270 */
[----:B------:R-:W-:Y:S01]  /*16b0*/  IMAD.HI.U32 R4, R13, R14, RZ ;  /* 0x0000000e0d047227 */ /* 0x000fe200078e00ff */
[----:B------:R-:W-:-:S02]  /*16c0*/  LOP3.LUT R16, R22, 0x20, RZ, 0xfc, !PT ;  /* 0x0000002016107812 */ /* 0x000fc400078efcff */
[----:B------:R-:W-:Y:S01]  /*16d0*/  ISETP.GT.U32.AND P6, PT, R6, R35, PT ;  /* 0x000000230600720c */ /* 0x000fe20003fc4070 */
[----:B------:R-:W-:Y:S01]  /*16e0*/  IMAD.MOV.U32 R31, RZ, RZ, R5 ;  /* 0x000000ffff1f7224 */ /* 0x000fe200078e0005 */
[----:B------:R-:W-:Y:S01]  /*16f0*/  IABS R45, R16 ;  /* 0x00000010002d7213 */ /* 0x000fe20000000000 */
[----:B------:R-:W-:Y:S02]  /*1700*/  IMAD.MOV R5, RZ, RZ, -R4 ;  /* 0x000000ffff057224 */ /* 0x000fe400078e0a04 */
[----:B------:R-:W-:-:S04]  /*1710*/  IMAD.HI.U32 R4, R13, R43, RZ ;  /* 0x0000002b0d047227 */ /* 0x000fc800078e00ff */
[----:B------:R-:W-:Y:S02]  /*1720*/  IMAD R39, R6, R12, R39 ;  /* 0x0000000c06277224 */ /* 0x000fe400078e0227 */
[----:B------:R-:W-:Y:S02]  /*1730*/  IMAD.MOV R12, RZ, RZ, -R4 ;  /* 0x000000ffff0c7224 */ /* 0x000fe400078e0a04 */
[----:B------:R-:W-:-:S04]  /*1740*/  IMAD.HI.U32 R4, R13, R45, RZ ;  /* 0x0000002d0d047227 */ /* 0x000fc800078e00ff */
[----:B------:R-:W-:Y:S02]  /*1750*/  @!P1 IMAD.IADD R33, R33, 0x1, -R6 ;  /* 0x0000000121219824 */ /* 0x000fe400078e0a06 */
[----:B------:R-:W-:Y:S02]  /*1760*/  IMAD.MOV R4, RZ, RZ, -R4 ;  /* 0x000000ffff047224 */ /* 0x000fe400078e0a04 */
[----:B------:R-:W-:Y:S01]  /*1770*/  @!P6 IMAD.IADD R35, R35, 0x1, -R6 ;  /* 0x000000012323e824 */ /* 0x000fe200078e0a06 */
[C---:B------:R-:W-:Y:S01]  /*1780*/  ISETP.GT.U32.AND P1, PT, R6.reuse, R33, PT ;  /* 0x000000210600720c */ /* 0x040fe20003f24070 */
[----:B------:R-:W-:Y:S01]  /*1790*/  @!P3 IMAD.MOV R31, RZ, RZ, -R31 ;  /* 0x000000ffff1fb224 */ /* 0x000fe200078e0a1f */
[C---:B------:R-:W-:Y:S01]  /*17a0*/  ISETP.GT.U32.AND P3, PT, R6.reuse, R39, PT ;  /* 0x000000270600720c */ /* 0x040fe20003f64070 */
[----:B------:R-:W-:Y:S02]  /*17b0*/  IMAD R45, R6, R4, R45 ;  /* 0x00000004062d7224 */ /* 0x000fe400078e022d */
[----:B------:R-:W-:-:S02]  /*17c0*/  IMAD.MOV.U32 R37, RZ, RZ, R35 ;  /* 0x000000ffff257224 */ /* 0x000fc400078e0023 */
[C---:B------:R-:W-:Y:S02]  /*17d0*/  IMAD R43, R6.reuse, R12, R43 ;  /* 0x0000000c062b7224 */ /* 0x040fe400078e022b */
[----:B------:R-:W-:Y:S01]  /*17e0*/  @!P0 IMAD.MOV R37, RZ, RZ, -R37 ;  /* 0x000000ffff258224 */ /* 0x000fe200078e0a25 */
[C---:B------:R-:W-:Y:S01]  /*17f0*/  ISETP.GT.U32.AND P0, PT, R6.reuse, R45, PT ;  /* 0x0000002d0600720c */ /* 0x040fe20003f04070 */
[C---:B------:R-:W-:Y:S01]  /*1800*/  IMAD R5, R6.reuse, R5, R14 ;  /* 0x0000000506057224 */ /* 0x040fe200078e020e */
[----:B------:R-:W-:Y:S01]  /*1810*/  ISETP.GT.U32.AND P6, PT, R6, R43, PT ;  /* 0x0000002b0600720c */ /* 0x000fe20003fc4070 */
[--C-:B------:R-:W-:Y:S01]  /*1820*/  @!P1 IMAD.IADD R33, R33, 0x1, -R6.reuse ;  /* 0x0000000121219824 */ /* 0x100fe200078e0a06 */
[----:B------:R-:W-:Y:S01]  /*1830*/  ISETP.GE.AND P1, PT, R18, RZ, PT ;  /* 0x000000ff1200720c */ /* 0x000fe20003f26270 */
[----:B------:R-:W-:Y:S01]  /*1840*/  @!P3 IMAD.IADD R39, R39, 0x1, -R6 ;  /* 0x000000012727b824 */ /* 0x000fe200078e0a06 */
[----:B------:R-:W-:Y:S01]  /*1850*/  LOP3.LUT R18, R22, 0x1e, RZ, 0xfc, !PT ;  /* 0x0000001e16127812 */ /* 0x000fe200078efcff */
[----:B------:R-:W-:Y:S01]  /*1860*/  @!P2 IMAD.MOV R33, RZ, RZ, -R33 ;  /* 0x000000ffff21a224 */ /* 0x000fe200078e0a21 */
[C---:B------:R-:W-:Y:S01]  /*1870*/  ISETP.GT.U32.AND P2, PT, R6.reuse, R5, PT ;  /* 0x000000050600720c */ /* 0x040fe20003f44070 */
[----:B------:R-:W-:Y:S01]  /*1880*/  IMAD.HI.U32 R12, R13, R49, RZ ;  /* 0x000000310d0c7227 */ /* 0x000fe200078e00ff */
[----:B------:R-:W-:-:S02]  /*1890*/  ISETP.GT.U32.AND P3, PT, R6, R39, PT ;  /* 0x000000270600720c */ /* 0x000fc40003f64070 */
[----:B------:R-:W-:Y:S01]  /*18a0*/  IABS R14, R18 ;  /* 0x00000012000e7213 */ /* 0x000fe20000000000 */
[--C-:B------:R-:W-:Y:S02]  /*18b0*/  @!P0 IMAD.IADD R45, R45, 0x1, -R6.reuse ;  /* 0x000000012d2d8824 */ /* 0x100fe400078e0a06 */
[----:B------:R-:W-:Y:S02]  /*18c0*/  @!P6 IMAD.IADD R43, R43, 0x1, -R6 ;  /* 0x000000012b2be824 */ /* 0x000fe400078e0a06 */
[----:B------:R-:W-:Y:S01]  /*18d0*/  IMAD.HI.U32 R4, R13, R14, RZ ;  /* 0x0000000e0d047227 */ /* 0x000fe200078e00ff */
[C---:B------:R-:W-:Y:S02]  /*18e0*/  ISETP.GT.U32.AND P0, PT, R6.reuse, R45, PT ;  /* 0x0000002d0600720c */ /* 0x040fe40003f04070 */
[----:B------:R-:W-:Y:S01]  /*18f0*/  ISETP.GT.U32.AND P6, PT, R6, R43, PT ;  /* 0x0000002b0600720c */ /* 0x000fe20003fc4070 */
[----:B------:R-:W-:Y:S01]  /*1900*/  IMAD.MOV R35, RZ, RZ, -R4 ;  /* 0x000000ffff237224 */ /* 0x000fe200078e0a04 */
[----:B------:R-:W-:Y:S01]  /*1910*/  LOP3.LUT R4, R22, 0x1a, RZ, 0xfc, !PT ;  /* 0x0000001a16047812 */ /* 0x000fe200078efcff */
[----:B------:R-:W-:Y:S01]  /*1920*/  @!P3 IMAD.IADD R39, R39, 0x1, -R6 ;  /* 0x000000012727b824 */ /* 0x000fe200078e0a06 */
[----:B------:R-:W-:Y:S01]  /*1930*/  ISETP.GE.AND P3, PT, R16, RZ, PT ;  /* 0x000000ff1000720c */ /* 0x000fe20003f66270 */
[----:B------:R-:W-:Y:S01]  /*1940*/  IMAD R35, R6, R35, R14 ;  /* 0x0000002306237224 */ /* 0x000fe200078e020e */
[C---:B------:R-:W-:Y:S01]  /*1950*/  LOP3.LUT R14, R22.reuse, 0x16, RZ, 0xfc, !PT ;  /* 0x00000016160e7812 */ /* 0x040fe200078efcff */
[----:B------:R-:W-:Y:S01]  /*1960*/  @!P2 IMAD.IADD R5, R5, 0x1, -R6 ;  /* 0x000000010505a824 */ /* 0x000fe200078e0a06 */
[----:B------:R-:W-:Y:S01]  /*1970*/  LOP3.LUT R16, R22, 0x14, RZ, 0xfc, !PT ;  /* 0x0000001416107812 */ /* 0x000fe200078efcff */
[----:B------:R-:W-:Y:S01]  /*1980*/  IMAD.MOV R12, RZ, RZ, -R12 ;  /* 0x000000ffff0c7224 */ /* 0x000fe200078e0a0c */
[----:B------:R-:W-:Y:S01]  /*1990*/  IABS R55, R14 ;  /* 0x0000000e00377213 */ /* 0x000fe20000000000 */
[--C-:B------:R-:W-:Y:S01]  /*19a0*/  @!P0 IMAD.IADD R45, R45, 0x1, -R6.reuse ;  /* 0x000000012d2d8824 */ /* 0x100fe200078e0a06 */
[C---:B------:R-:W-:Y:S01]  /*19b0*/  ISETP.GT.U32.AND P0, PT, R6.reuse, R35, PT ;  /* 0x000000230600720c */ /* 0x040fe20003f04070 */
[C---:B------:R-:W-:Y:S01]  /*19c0*/  IMAD R49, R6.reuse, R12, R49 ;  /* 0x0000000c06317224 */ /* 0x040fe200078e0231 */
[----:B------:R-:W-:Y:S01]  /*19d0*/  ISETP.GT.U32.AND P2, PT, R6, R5, PT ;  /* 0x000000050600720c */ /* 0x000fe20003f44070 */
[----:B------:R-:W-:Y:S01]  /*19e0*/  @!P6 IMAD.IADD R43, R43, 0x1, -R6 ;  /* 0x000000012b2be824 */ /* 0x000fe200078e0a06 */
[----:B------:R-:W-:Y:S01]  /*19f0*/  ISETP.GE.AND P6, PT, R4, RZ, PT ;  /* 0x000000ff0400720c */ /* 0x000fe20003fc6270 */
[----:B------:R-:W-:Y:S01]  /*1a00*/  @!P3 IMAD.MOV R45, RZ, RZ, -R45 ;  /* 0x000000ffff2db224 */ /* 0x000fe200078e0a2d */
[----:B------:R-:W-:Y:S01]  /*1a10*/  IABS R4, R4 ;  /* 0x0000000400047213 */ /* 0x000fe20000000000 */
[----:B------:R-:W-:Y:S01]  /*1a20*/  @!P1 IMAD.MOV R43, RZ, RZ, -R43 ;  /* 0x000000ffff2b9224 */ /* 0x000fe200078e0a2b */
[----:B------:R-:W-:Y:S01]  /*1a30*/  ISETP.GT.U32.AND P3, PT, R6, R49, PT ;  /* 0x000000310600720c */ /* 0x000fe20003f64070 */
[----:B------:R-:W-:Y:S01]  /*1a40*/  @!P4 IMAD.MOV R39, RZ, RZ, -R39 ;  /* 0x000000ffff27c224 */ /* 0x000fe200078e0a27 */
[----:B------:R-:W-:-:S02]  /*1a50*/  LOP3.LUT R12, R22, 0x18, RZ, 0xfc, !PT ;  /* 0x00000018160c7812 */ /* 0x000fc400078efcff */
[----:B------:R-:W-:Y:S01]  /*1a60*/  ISETP.GE.AND P1, PT, R14, RZ, PT ;  /* 0x000000ff0e00720c */ /* 0x000fe20003f26270 */
[----:B------:R-:W-:Y:S01]  /*1a70*/  @!P0 IMAD.IADD R35, R35, 0x1, -R6 ;  /* 0x0000000123238824 */ /* 0x000fe200078e0a06 */
[----:B------:R-:W-:Y:S01]  /*1a80*/  IABS R53, R12 ;  /* 0x0000000c00357213 */ /* 0x000fe20000000000 */
[----:B------:R-:W-:Y:S01]  /*1a90*/  IMAD.MOV.U32 R14, RZ, RZ, R4 ;  /* 0x000000ffff0e7224 */ /* 0x000fe200078e0004 */
[----:B------:R-:W-:Y:S01]  /*1aa0*/  IABS R57, R16 ;  /* 0x0000001000397213 */ /* 0x000fe20000000000 */
[----:B------:R-:W-:Y:S01]  /*1ab0*/  @!P2 IMAD.IADD R5, R5, 0x1, -R6 ;  /* 0x000000010505a824 */ /* 0x000fe200078e0a06 */
[----:B------:R-:W-:Y:S01]  /*1ac0*/  ISETP.GT.U32.AND P0, PT, R6, R35, PT ;  /* 0x000000230600720c */ /* 0x000fe20003f04070 */
[C---:B------:R-:W-:Y:S01]  /*1ad0*/  IMAD.HI.U32 R4, R13.reuse, R14, RZ ;  /* 0x0000000e0d047227 */ /* 0x040fe200078e00ff */
[----:B------:R-:W-:Y:S02]  /*1ae0*/  ISETP.GE.AND P4, PT, R18, RZ, PT ;  /* 0x000000ff1200720c */ /* 0x000fe40003f86270 */
[----:B------:R-:W-:Y:S01]  /*1af0*/  LOP3.LUT R18, R22, 0x12, RZ, 0xfc, !PT ;  /* 0x0000001216127812 */ /* 0x000fe200078efcff */
[----:B------:R-:W-:Y:S01]  /*1b00*/  IMAD.MOV.U32 R41, RZ, RZ, R5 ;  /* 0x000000ffff297224 */ /* 0x000fe200078e0005 */
[----:B------:R-:W-:Y:S01]  /*1b10*/  ISETP.GE.AND P2, PT, R20, RZ, PT ;  /* 0x000000ff1400720c */ /* 0x000fe20003f46270 */
[----:B------:R-:W-:Y:S01]  /*1b20*/  IMAD.HI.U32 R5, R13, R53, RZ ;  /* 0x000000350d057227 */ /* 0x000fe200078e00ff */
[----:B------:R-:W-:-:S02]  /*1b30*/  IABS R59, R18 ;  /* 0x00000012003b7213 */ /* 0x000fc40000000000 */
[----:B------:R-:W-:Y:S01]  /*1b40*/  LOP3.LUT R20, R22, 0x10, RZ, 0xfc, !PT ;  /* 0x0000001016147812 */ /* 0x000fe200078efcff */
[----:B------:R-:W-:Y:S02]  /*1b50*/  IMAD.MOV R47, RZ, RZ, -R4 ;  /* 0x000000ffff2f7224 */ /* 0x000fe400078e0a04 */
[----:B------:R-:W-:Y:S01]  /*1b60*/  @!P3 IMAD.IADD R49, R49, 0x1, -R6 ;  /* 0x000000013131b824 */ /* 0x000fe200078e0a06 */
[----:B------:R-:W-:Y:S01]  /*1b70*/  IABS R61, R20 ;  /* 0x00000014003d7213 */ /* 0x000fe20000000000 */
[----:B------:R-:W-:Y:S02]  /*1b80*/  IMAD.MOV R4, RZ, RZ, -R5 ;  /* 0x000000ffff047224 */ /* 0x000fe400078e0a05 */
[C---:B------:R-:W-:Y:S01]  /*1b90*/  IMAD R5, R6.reuse, R47, R14 ;  /* 0x0000002f06057224 */ /* 0x040fe200078e020e */
[C---:B------:R-:W-:Y:S01]  /*1ba0*/  ISETP.GT.U32.AND P3, PT, R6.reuse, R49, PT ;  /* 0x000000310600720c */ /* 0x040fe20003f64070 */
[----:B------:R-:W-:Y:S02]  /*1bb0*/  @!P0 IMAD.IADD R35, R35, 0x1, -R6 ;  /* 0x0000000123238824 */ /* 0x000fe400078e0a06 */
[C---:B------:R-:W-:Y:S01]  /*1bc0*/  IMAD R53, R6.reuse, R4, R53 ;  /* 0x0000000406357224 */ /* 0x040fe200078e0235 */
[----:B------:R-:W-:Y:S01]  /*1bd0*/  ISETP.GT.U32.AND P0, PT, R6, R5, PT ;  /* 0x000000050600720c */ /* 0x000fe20003f04070 */
[----:B------:R-:W-:Y:S01]  /*1be0*/  @!P5 IMAD.MOV R41, RZ, RZ, -R41 ;  /* 0x000000ffff29d224 */ /* 0x000fe200078e0a29 */
[----:B------:R-:W-:Y:S01]  /*1bf0*/  ISETP.GE.AND P5, PT, R12, RZ, PT ;  /* 0x000000ff0c00720c */ /* 0x000fe20003fa6270 */
[----:B------:R-:W-:-:S04]  /*1c00*/  IMAD.HI.U32 R12, R13, R55, RZ ;  /* 0x000000370d0c7227 */ /* 0x000fc800078e00ff */
[----:B------:R-:W-:Y:S02]  /*1c10*/  IMAD.MOV R12, RZ, RZ, -R12 ;  /* 0x000000ffff0c7224 */ /* 0x000fe400078e0a0c */
[----:B------:R-:W-:Y:S01]  /*1c20*/  @!P3 IMAD.IADD R49, R49, 0x1, -R6 ;  /* 0x000000013131b824 */ /* 0x000fe200078e0a06 */
[----:B------:R-:W-:Y:S01]  /*1c30*/  ISETP.GT.U32.AND P3, PT, R6, R53, PT ;  /* 0x000000350600720c */ /* 0x000fe20003f64070 */
[----:B------:R-:W-:-:S04]  /*1c40*/  IMAD.HI.U32 R4, R13, R57, RZ ;  /* 0x000000390d047227 */ /* 0x000fc800078e00ff */
[----:B------:R-:W-:Y:S02]  /*1c50*/  @!P0 IMAD.IADD R5, R5, 0x1, -R6 ;  /* 0x0000000105058824 */ /* 0x000fe400078e0a06 */
[C---:B------:R-:W-:Y:S02]  /*1c60*/  IMAD R55, R6.reuse, R12, R55 ;  /* 0x0000000c06377224 */ /* 0x040fe400078e0237 */
[----:B------:R-:W-:Y:S01]  /*1c70*/  IMAD.MOV R4, RZ, RZ, -R4 ;  /* 0x000000ffff047224 */ /* 0x000fe200078e0a04 */
[----:B------:R-:W-:Y:S01]  /*1c80*/  ISETP.GT.U32.AND P0, PT, R6, R5, PT ;  /* 0x000000050600720c */ /* 0x000fe20003f04070 */
[----:B------:R-:W-:-:S04]  /*1c90*/  IMAD.HI.U32 R12, R13, R61, RZ ;  /* 0x0000003d0d0c7227 */ /* 0x000fc800078e00ff */
[----:B------:R-:W-:Y:S02]  /*1ca0*/  @!P3 IMAD.IADD R53, R53, 0x1, -R6 ;  /* 0x000000013535b824 */ /* 0x000fe400078e0a06 */
[C---:B------:R-:W-:Y:S02]  /*1cb0*/  IMAD R57, R6.reuse, R4, R57 ;  /* 0x0000000406397224 */ /* 0x040fe400078e0239 */
[----:B------:R-:W-:Y:S01]  /*1cc0*/  IMAD.HI.U32 R4, R13, R59, RZ ;  /* 0x0000003b0d047227 */ /* 0x000fe200078e00ff */
[----:B------:R-:W-:-:S03]  /*1cd0*/  ISETP.GT.U32.AND P3, PT, R6, R53, PT ;  /* 0x000000350600720c */ /* 0x000fc60003f64070 */
[----:B------:R-:W-:Y:S01]  /*1ce0*/  @!P0 IMAD.IADD R5, R5, 0x1, -R6 ;  /* 0x0000000105058824 */ /* 0x000fe200078e0a06 */
[----:B------:R-:W-:Y:S01]  /*1cf0*/  ISETP.GT.U32.AND P0, PT, R6, R55, PT ;  /* 0x000000370600720c */ /* 0x000fe20003f04070 */
[----:B------:R-:W-:Y:S02]  /*1d00*/  IMAD.MOV R14, RZ, RZ, -R4 ;  /* 0x000000ffff0e7224 */ /* 0x000fe400078e0a04 */
[----:B------:R-:W-:-:S04]  /*1d10*/  IMAD.HI.U32 R4, R13, R63, RZ ;  /* 0x0000003f0d047227 */ /* 0x000fc800078e00ff */
[C---:B------:R-:W-:Y:S02]  /*1d20*/  IMAD R59, R6.reuse, R14, R59 ;  /* 0x0000000e063b7224 */ /* 0x040fe400078e023b */
[----:B------:R-:W-:Y:S01]  /*1d30*/  @!P3 IMAD.IADD R53, R53, 0x1, -R6 ;  /* 0x000000013535b824 */ /* 0x000fe200078e0a06 */
[C---:B------:R-:W-:Y:S01]  /*1d40*/  ISETP.GT.U32.AND P3, PT, R6.reuse, R57, PT ;  /* 0x000000390600720c */ /* 0x040fe20003f64070 */
[----:B------:R-:W-:Y:S02]  /*1d50*/  IMAD.MOV R12, RZ, RZ, -R12 ;  /* 0x000000ffff0c7224 */ /* 0x000fe400078e0a0c */
[----:B------:R-:W-:Y:S01]  /*1d60*/  @!P0 IMAD.IADD R55, R55, 0x1, -R6 ;  /* 0x0000000137378824 */ /* 0x000fe200078e0a06 */
[C---:B------:R-:W-:Y:S01]  /*1d70*/  ISETP.GT.U32.AND P0, PT, R6.reuse, R59, PT ;  /* 0x0000003b0600720c */ /* 0x040fe20003f04070 */
[----:B------:R-:W-:Y:S02]  /*1d80*/  IMAD.MOV R14, RZ, RZ, -R4 ;  /* 0x000000ffff0e7224 */ /* 0x000fe400078e0a04 */
[----:B------:R-:W-:-:S02]  /*1d90*/  IMAD R61, R6, R12, R61 ;  /* 0x0000000c063d7224 */ /* 0x000fc400078e023d */
[----:B------:R-:W-:Y:S02]  /*1da0*/  IMAD R63, R6, R14, R63 ;  /* 0x0000000e063f7224 */ /* 0x000fe400078e023f */
[----:B------:R-:W-:-:S04]  /*1db0*/  IMAD.HI.U32 R4, R13, R65, RZ ;  /* 0x000000410d047227 */ /* 0x000fc800078e00ff */
[--C-:B------:R-:W-:Y:S01]  /*1dc0*/  @!P3 IMAD.IADD R57, R57, 0x1, -R6.reuse ;  /* 0x000000013939b824 */ /* 0x100fe200078e0a06 */
[C---:B------:R-:W-:Y:S01]  /*1dd0*/  ISETP.GT.U32.AND P3, PT, R6.reuse, R61, PT ;  /* 0x0000003d0600720c */ /* 0x040fe20003f64070 */
[----:B------:R-:W-:Y:S01]  /*1de0*/  @!P0 IMAD.IADD R59, R59, 0x1, -R6 ;  /* 0x000000013b3b8824 */ /* 0x000fe200078e0a06 */
[C---:B------:R-:W-:Y:S01]  /*1df0*/  ISETP.GT.U32.AND P0, PT, R6.reuse, R63, PT ;  /* 0x0000003f0600720c */ /* 0x040fe20003f04070 */
[----:B------:R-:W-:Y:S02]  /*1e00*/  IMAD.MOV R4, RZ, RZ, -R4 ;  /* 0x000000ffff047224 */ /* 0x000fe400078e0a04 */
[----:B------:R-:W-:Y:S02]  /*1e10*/  IMAD.MOV.U32 R47, RZ, RZ, R35 ;  /* 0x000000ffff2f7224 */ /* 0x000fe400078e0023 */
[----:B------:R-:W-:Y:S01]  /*1e20*/  IMAD R65, R6, R4, R65 ;  /* 0x0000000406417224 */ /* 0x000fe200078e0241 */
[----:B------:R-:W0:Y:S01]  /*1e30*/  LDC R35, c[0x0][0x238] ;  /* 0x00008e00ff237b82 */ /* 0x000e220000000800 */
[----:B------:R-:W-:-:S04]  /*1e40*/  IMAD.HI.U32 R4, R13, R67, RZ ;  /* 0x000000430d047227 */ /* 0x000fc800078e00ff */
[----:B------:R-:W-:Y:S01]  /*1e50*/  @!P3 IMAD.IADD R61, R61, 0x1, -R6 ;  /* 0x000000013d3db824 */ /* 0x000fe200078e0a06 */
[C---:B------:R-:W-:Y:S01]  /*1e60*/  ISETP.GT.U32.AND P3, PT, R6.reuse, R65, PT ;  /* 0x000000410600720c */ /* 0x040fe20003f64070 */
[----:B------:R-:W-:Y:S02]  /*1e70*/  IMAD.MOV R4, RZ, RZ, -R4 ;  /* 0x000000ffff047224 */ /* 0x000fe400078e0a04 */
[----:B------:R-:W-:Y:S01]  /*1e80*/  @!P0 IMAD.IADD R63, R63, 0x1, -R6 ;  /* 0x000000013f3f8824 */ /* 0x000fe200078e0a06 */
[C---:B------:R-:W-:Y:S01]  /*1e90*/  ISETP.GT.U32.AND P0, PT, R6.reuse, R55, PT ;  /* 0x000000370600720c */ /* 0x040fe20003f04070 */
[----:B------:R-:W-:Y:S02]  /*1ea0*/  IMAD R67, R6, R4, R67 ;  /* 0x0000000406437224 */ /* 0x000fe400078e0243 */
[----:B------:R-:W-:-:S04]  /*1eb0*/  IMAD.HI.U32 R4, R13, R69, RZ ;  /* 0x000000450d047227 */ /* 0x000fc800078e00ff */
[----:B------:R-:W-:Y:S01]  /*1ec0*/  @!P2 IMAD.MOV R49, RZ, RZ, -R49 ;  /* 0x000000ffff31a224 */ /* 0x000fe200078e0a31 */
[----:B------:R-:W-:Y:S01]  /*1ed0*/  ISETP.GT.U32.AND P2, PT, R6, R57, PT ;  /* 0x000000390600720c */ /* 0x000fe20003f44070 */
[----:B------:R-:W-:Y:S02]  /*1ee0*/  IMAD.MOV R4, RZ, RZ, -R4 ;  /* 0x000000ffff047224 */ /* 0x000fe400078e0a04 */
[----:B------:R-:W-:-:S04]  /*1ef0*/  IMAD.HI.U32 R12, R13, R71, RZ ;  /* 0x000000470d0c7227 */ /* 0x000fc800078e00ff */
[----:B------:R-:W-:Y:S01]  /*1f00*/  @!P4 IMAD.MOV R47, RZ, RZ, -R47 ;  /* 0x000000ffff2fc224 */ /* 0x000fe200078e0a2f */
[C---:B------:R-:W-:Y:S01]  /*1f10*/  ISETP.GT.U32.AND P4, PT, R6.reuse, R59, PT ;  /* 0x0000003b0600720c */ /* 0x040fe20003f84070 */
[----:B------:R-:W-:Y:S01]  /*1f20*/  @!P3 IMAD.IADD R65, R65, 0x1, -R6 ;  /* 0x000000014141b824 */ /* 0x000fe200078e0a06 */
[C---:B------:R-:W-:Y:S01]  /*1f30*/  ISETP.GT.U32.AND P3, PT, R6.reuse, R61, PT ;  /* 0x0000003d0600720c */ /* 0x040fe20003f64070 */
[----:B------:R-:W-:Y:S02]  /*1f40*/  IMAD R69, R6, R4, R69 ;  /* 0x0000000406457224 */ /* 0x000fe400078e0245 */
[----:B------:R-:W-:Y:S02]  /*1f50*/  IMAD.MOV R12, RZ, RZ, -R12 ;  /* 0x000000ffff0c7224 */ /* 0x000fe400078e0a0c */
[----:B------:R-:W-:-:S04]  /*1f60*/  IMAD.HI.U32 R4, R13, R75, RZ ;  /* 0x0000004b0d047227 */ /* 0x000fc800078e00ff */
[----:B------:R-:W-:Y:S01]  /*1f70*/  IMAD.MOV.U32 R51, RZ, RZ, R5 ;  /* 0x000000ffff337224 */ /* 0x000fe200078e0005 */
[----:B------:R-:W-:Y:S01]  /*1f80*/  SHF.R.S32.HI R5, RZ, 0x6, R10 ;  /* 0x00000006ff057819 */ /* 0x000fe2000001140a */
[----:B------:R-:W-:Y:S01]  /*1f90*/  @!P0 IMAD.IADD R55, R55, 0x1, -R6 ;  /* 0x0000000137378824 */ /* 0x000fe200078e0a06 */
[C---:B------:R-:W-:Y:S01]  /*1fa0*/  ISETP.GT.U32.AND P0, PT, R6.reuse, R67, PT ;  /* 0x000000430600720c */ /* 0x040fe20003f04070 */
[C---:B------:R-:W-:Y:S01]  /*1fb0*/  IMAD R71, R6.reuse, R12, R71 ;  /* 0x0000000c06477224 */ /* 0x040fe200078e0247 */
[----:B------:R-:W-:Y:S01]  /*1fc0*/  IABS R12, R38 ;  /* 0x00000026000c7213 */ /* 0x000fe20000000000 */
[----:B------:R-:W-:Y:S01]  /*1fd0*/  IMAD.MOV R4, RZ, RZ, -R4 ;  /* 0x000000ffff047224 */ /* 0x000fe200078e0a04 */
[----:B------:R-:W-:Y:S01]  /*1fe0*/  SGXT R5, R5, 0x1 ;  /* 0x000000010505781a */ /* 0x000fe20000000200 */
[----:B------:R-:W-:Y:S01]  /*1ff0*/  @!P6 IMAD.MOV R51, RZ, RZ, -R51 ;  /* 0x000000ffff33e224 */ /* 0x000fe200078e0a33 */
[----:B------:R-:W-:Y:S01]  /*2000*/  ISETP.GT.U32.AND P6, PT, R6, R65, PT ;  /* 0x000000410600720c */ /* 0x000fe20003fc4070 */
[----:B------:R-:W-:-:S04]  /*2010*/  IMAD.HI.U32 R14, R13, R73, RZ ;  /* 0x000000490d0e7227 */ /* 0x000fc800078e00ff */
[----:B------:R-:W-:Y:S01]  /*2020*/  IMAD R75, R6, R4, R75 ;  /* 0x00000004064b7224 */ /* 0x000fe200078e024b */
[----:B------:R-:W-:Y:S01]  /*2030*/  LOP3.LUT R4, R10, 0x40, RZ, 0xc0, !PT ;  /* 0x000000400a047812 */ /* 0x000fe200078ec0ff */
[----:B------:R-:W-:Y:S01]  /*2040*/  @!P2 IMAD.IADD R57, R57, 0x1, -R6 ;  /* 0x000000013939a824 */ /* 0x000fe200078e0a06 */
[C---:B------:R-:W-:Y:S01]  /*2050*/  ISETP.GT.U32.AND P2, PT, R6.reuse, R69, PT ;  /* 0x000000450600720c */ /* 0x040fe20003f44070 */
[----:B------:R-:W-:Y:S01]  /*2060*/  @!P5 IMAD.MOV R53, RZ, RZ, -R53 ;  /* 0x000000ffff35d224 */ /* 0x000fe200078e0a35 */
[----:B------:R-:W-:Y:S01]  /*2070*/  ISETP.GT.U32.AND P5, PT, R6, R63, PT ;  /* 0x0000003f0600720c */ /* 0x000fe20003fa4070 */
[----:B------:R-:W-:-:S04]  /*2080*/  IMAD.HI.U32 R13, R13, R12, RZ ;  /* 0x0000000c0d0d7227 */ /* 0x000fc800078e00ff */
[----:B------:R-:W-:Y:S01]  /*2090*/  @!P4 IMAD.IADD R59, R59, 0x1, -R6 ;  /* 0x000000013b3bc824 */ /* 0x000fe200078e0a06 */
[C---:B------:R-:W-:Y:S01]  /*20a0*/  ISETP.GT.U32.AND P4, PT, R6.reuse, R71, PT ;  /* 0x000000470600720c */ /* 0x040fe20003f84070 */
[----:B------:R-:W-:Y:S02]  /*20b0*/  IMAD.MOV R14, RZ, RZ, -R14 ;  /* 0x000000ffff0e7224 */ /* 0x000fe400078e0a0e */
[--C-:B------:R-:W-:Y:S01]  /*20c0*/  @!P3 IMAD.IADD R61, R61, 0x1, -R6.reuse ;  /* 0x000000013d3db824 */ /* 0x100fe200078e0a06 */
[C---:B------:R-:W-:Y:S01]  /*20d0*/  ISETP.GT.U32.AND P3, PT, R6.reuse, R75, PT ;  /* 0x0000004b0600720c */ /* 0x040fe20003f64070 */
[----:B------:R-:W-:Y:S02]  /*20e0*/  IMAD.MOV R13, RZ, RZ, -R13 ;  /* 0x000000ffff0d7224 */ /* 0x000fe400078e0a0d */
[----:B------:R-:W-:Y:S02]  /*20f0*/  IMAD R73, R6, R14, R73 ;  /* 0x0000000e06497224 */ /* 0x000fe400078e0249 */
[----:B------:R-:W-:Y:S01]  /*2100*/  @!P0 IMAD.IADD R67, R67, 0x1, -R6 ;  /* 0x0000000143438824 */ /* 0x000fe200078e0a06 */
[----:B------:R-:W-:Y:S01]  /*2110*/  ISETP.GE.AND P0, PT, R18, RZ, PT ;  /* 0x000000ff1200720c */ /* 0x000fe20003f06270 */
[----:B------:R-:W-:-:S02]  /*2120*/  IMAD R13, R6, R13, R12 ;  /* 0x0000000d060d7224 */ /* 0x000fc400078e020c */
[--C-:B------:R-:W-:Y:S01]  /*2130*/  @!P6 IMAD.IADD R65, R65, 0x1, -R6.reuse ;  /* 0x000000014141e824 */ /* 0x100fe200078e0a06 */
[C---:B------:R-:W-:Y:S01]  /*2140*/  ISETP.GT.U32.AND P6, PT, R6.reuse, R73, PT ;  /* 0x000000490600720c */ /* 0x040fe20003fc4070 */
[--C-:B------:R-:W-:Y:S01]  /*2150*/  @!P2 IMAD.IADD R69, R69, 0x1, -R6.reuse ;  /* 0x000000014545a824 */ /* 0x100fe200078e0a06 */
[----:B------:R-:W-:Y:S01]  /*2160*/  ISETP.GT.U32.AND P2, PT, R6, R13, PT ;  /* 0x0000000d0600720c */ /* 0x000fe20003f44070 */
[--C-:B------:R-:W-:Y:S01]  /*2170*/  @!P5 IMAD.IADD R63, R63, 0x1, -R6.reuse ;  /* 0x000000013f3fd824 */ /* 0x100fe200078e0a06 */
[----:B------:R-:W-:Y:S01]  /*2180*/  ISETP.GE.AND P5, PT, R16, RZ, PT ;  /* 0x000000ff1000720c */ /* 0x000fe20003fa6270 */
[--C-:B------:R-:W-:Y:S01]  /*2190*/  @!P4 IMAD.IADD R71, R71, 0x1, -R6.reuse ;  /* 0x000000014747c824 */ /* 0x100fe200078e0a06 */
[----:B------:R-:W-:Y:S01]  /*21a0*/  ISETP.GE.AND P4, PT, R20, RZ, PT ;  /* 0x000000ff1400720c */ /* 0x000fe20003f86270 */
[--C-:B------:R-:W-:Y:S01]  /*21b0*/  @!P3 IMAD.IADD R75, R75, 0x1, -R6.reuse ;  /* 0x000000014b4bb824 */ /* 0x100fe200078e0a06 */
[----:B------:R-:W-:Y:S01]  /*21c0*/  ISETP.GE.AND P3, PT, R24, RZ, PT ;  /* 0x000000ff1800720c */ /* 0x000fe20003f66270 */
[----:B------:R-:W-:Y:S01]  /*21d0*/  @!P0 IMAD.MOV R59, RZ, RZ, -R59 ;  /* 0x000000ffff3b8224 */ /* 0x000fe200078e0a3b */
[C---:B------:R-:W-:Y:S01]  /*21e0*/  ISETP.GT.U32.AND P0, PT, R6.reuse, R71, PT ;  /* 0x000000470600720c */ /* 0x040fe20003f04070 */
[----:B------:R-:W-:Y:S01]  /*21f0*/  @!P1 IMAD.MOV R55, RZ, RZ, -R55 ;  /* 0x000000ffff379224 */ /* 0x000fe200078e0a37 */
[----:B------:R-:W-:Y:S01]  /*2200*/  ISETP.GT.U32.AND P1, PT, R6, R67, PT ;  /* 0x000000430600720c */ /* 0x000fe20003f24070 */
[--C-:B------:R-:W-:Y:S01]  /*2210*/  @!P6 IMAD.IADD R73, R73, 0x1, -R6.reuse ;  /* 0x000000014949e824 */ /* 0x100fe200078e0a06 */
[----:B------:R-:W-:Y:S01]  /*2220*/  ISETP.GE.AND P6, PT, R26, RZ, PT ;  /* 0x000000ff1a00720c */ /* 0x000fe20003fc6270 */
[--C-:B------:R-:W-:Y:S01]  /*2230*/  @!P2 IMAD.IADD R13, R13, 0x1, -R6.reuse ;  /* 0x000000010d0da824 */ /* 0x100fe200078e0a06 */
[C---:B------:R-:W-:Y:S01]  /*2240*/  ISETP.GT.U32.AND P2, PT, R6.reuse, R69, PT ;  /* 0x000000450600720c */ /* 0x040fe20003f44070 */
[----:B------:R-:W-:Y:S01]  /*2250*/  @!P5 IMAD.MOV R57, RZ, RZ, -R57 ;  /* 0x000000ffff39d224 */ /* 0x000fe200078e0a39 */
[C---:B------:R-:W-:Y:S01]  /*2260*/  ISETP.GT.U32.AND P5, PT, R6.reuse, R73, PT ;  /* 0x000000490600720c */ /* 0x040fe20003fa4070 */
[----:B------:R-:W-:Y:S01]  /*2270*/  @!P4 IMAD.MOV R61, RZ, RZ, -R61 ;  /* 0x000000ffff3dc224 */ /* 0x000fe200078e0a3d */
[C---:B------:R-:W-:Y:S01]  /*2280*/  ISETP.GT.U32.AND P4, PT, R6.reuse, R75, PT ;  /* 0x0000004b0600720c */ /* 0x040fe20003f84070 */
[----:B------:R-:W-:Y:S01]  /*2290*/  @!P3 IMAD.MOV R63, RZ, RZ, -R63 ;  /* 0x000000ffff3fb224 */ /* 0x000fe200078e0a3f */
[----:B------:R-:W-:Y:S01]  /*22a0*/  ISETP.GT.U32.AND P3, PT, R6, R13, PT ;  /* 0x0000000d0600720c */ /* 0x000fe20003f64070 */
[----:B------:R-:W-:Y:S01]  /*22b0*/  @!P0 IMAD.IADD R71, R71, 0x1, -R6 ;  /* 0x0000000147478824 */ /* 0x000fe200078e0a06 */
[----:B------:R-:W-:Y:S01]  /*22c0*/  ISETP.GE.AND P0, PT, R32, RZ, PT ;  /* 0x000000ff2000720c */ /* 0x000fe20003f06270 */
[----:B------:R-:W-:-:S02]  /*22d0*/  IMAD.SHL.U32 R10, R152, 0x2, RZ ;  /* 0x00000002980a7824 */ /* 0x000fc400078e00ff */
[----:B------:R-:W-:Y:S01]  /*22e0*/  @!P6 IMAD.MOV R65, RZ, RZ, -R65 ;  /* 0x000000ffff41e224 */ /* 0x000fe200078e0a41 */
[----:B------:R-:W-:Y:S01]  /*22f0*/  ISETP.GE.AND P6, PT, R28, RZ, PT ;  /* 0x000000ff1c00720c */ /* 0x000fe20003fc6270 */
[--C-:B------:R-:W-:Y:S01]  /*2300*/  @!P2 IMAD.IADD R69, R69, 0x1, -R6.reuse ;  /* 0x000000014545a824 */ /* 0x100fe200078e0a06 */
[----:B------:R-:W-:Y:S01]  /*2310*/  ISETP.GE.AND P2, PT, R30, RZ, PT ;  /* 0x000000ff1e00720c */ /* 0x000fe20003f46270 */
[--C-:B------:R-:W-:Y:S01]  /*2320*/  @!P5 IMAD.IADD R73, R73, 0x1, -R6.reuse ;  /* 0x000000014949d824 */ /* 0x100fe200078e0a06 */
[----:B------:R-:W-:Y:S01]  /*2330*/  ISETP.GE.AND P5, PT, R38, RZ, PT ;  /* 0x000000ff2600720c */ /* 0x000fe20003fa6270 */
[--C-:B------:R-:W-:Y:S01]  /*2340*/  @!P4 IMAD.IADD R75, R75, 0x1, -R6.reuse ;  /* 0x000000014b4bc824 */ /* 0x100fe200078e0a06 */
[----:B------:R-:W-:Y:S01]  /*2350*/  ISETP.GE.AND P4, PT, R34, RZ, PT ;  /* 0x000000ff2200720c */ /* 0x000fe20003f86270 */
[----:B------:R-:W-:Y:S01]  /*2360*/  @!P1 IMAD.IADD R67, R67, 0x1, -R6 ;  /* 0x0000000143439824 */ /* 0x000fe200078e0a06 */
[----:B------:R-:W-:Y:S01]  /*2370*/  LOP3.LUT R5, R10, 0x90, R5, 0x78, !PT ;  /* 0x000000900a057812 */ /* 0x000fe200078e7805 */
[----:B------:R-:W-:Y:S01]  /*2380*/  IMAD R4, R4, 0x80, R10 ;  /* 0x0000008004047824 */ /* 0x000fe200078e020a */
[----:B------:R-:W-:Y:S01]  /*2390*/  ISETP.GE.AND P1, PT, R22, RZ, PT ;  /* 0x000000ff1600720c */ /* 0x000fe20003f26270 */
[----:B------:R-:W-:Y:S01]  /*23a0*/  @!P3 IMAD.IADD R13, R13, 0x1, -R6 ;  /* 0x000000010d0db824 */ /* 0x000fe200078e0a06 */
[----:B------:R-:W-:Y:S01]  /*23b0*/  ISETP.NE.AND P3, PT, R9, RZ, PT ;  /* 0x000000ff0900720c */ /* 0x000fe20003f65270 */
[----:B------:R-:W-:Y:S01]  /*23c0*/  @!P0 IMAD.MOV R71, RZ, RZ, -R71 ;  /* 0x000000ffff478224 */ /* 0x000fe200078e0a47 */
[----:B------:R-:W-:Y:S01]  /*23d0*/  LOP3.LUT R10, RZ, R9, RZ, 0x33, !PT ;  /* 0x00000009ff0a7212 */ /* 0x000fe200078e33ff */
[----:B------:R-:W-:Y:S01]  /*23e0*/  IMAD R6, R152, UR60, RZ ;  /* 0x0000003c98067c24 */ /* 0x000fe2000f8e02ff */
[----:B------:R-:W-:Y:S01]  /*23f0*/  LEA R188, P0, R7, UR8, 0x1 ;  /* 0x0000000807bc7c11 */ /* 0x000fe2000f8008ff */
[----:B------:R-:W-:Y:S01]  /*2400*/  @!P6 IMAD.MOV R67, RZ, RZ, -R67 ;  /* 0x000000ffff43e224 */ /* 0x000fe200078e0a43 */
[C---:B------:R-:W-:Y:S01]  /*2410*/  SEL R23, R10.reuse, R23, !P3 ;  /* 0x000000170a177207 */ /* 0x040fe20005800000 */
[----:B------:R-:W-:Y:S01]  /*2420*/  @!P2 IMAD.MOV R69, RZ, RZ, -R69 ;  /* 0x000000ffff45a224 */ /* 0x000fe200078e0a45 */
[C---:B------:R-:W-:Y:S01]  /*2430*/  SEL R11, R10.reuse, R11, !P3 ;  /* 0x0000000b0a0b7207 */ /* 0x040fe20005800000 */
[----:B------:R-:W-:Y:S01]  /*2440*/  @!P4 IMAD.MOV R73, RZ, RZ, -R73 ;  /* 0x000000ffff49c224 */ /* 0x000fe200078e0a49 */
[C---:B------:R-:W-:Y:S01]  /*2450*/  SEL R25, R10.reuse, R25, !P3 ;  /* 0x000000190a197207 */ /* 0x040fe20005800000 */
[----:B------:R-:W-:Y:S01]  /*2460*/  @!P5 IMAD.MOV R13, RZ, RZ, -R13 ;  /* 0x000000ffff0dd224 */ /* 0x000fe200078e0a0d */
[C---:B------:R-:W-:Y:S01]  /*2470*/  SEL R17, R10.reuse, R17, !P3 ;  /* 0x000000110a117207 */ /* 0x040fe20005800000 */
[----:B------:R-:W-:Y:S01]  /*2480*/  IMAD R11, R11, UR5, RZ ;  /* 0x000000050b0b7c24 */ /* 0x000fe2000f8e02ff */
[----:B------:R-:W-:Y:S01]  /*2490*/  LEA.HI.X.SX32 R189, R7, UR9, 0x1, P0 ;  /* 0x0000000907bd7c11 */ /* 0x000fe200080f0eff */
[----:B------:R-:W-:Y:S01]  /*24a0*/  IMAD R7, R23, UR5, RZ ;  /* 0x0000000517077c24 */ /* 0x000fe2000f8e02ff */
[----:B------:R-:W-:Y:S01]  /*24b0*/  SEL R37, R10, R37, !P3 ;  /* 0x000000250a257207 */ /* 0x000fe20005800000 */
[----:B------:R-:W-:Y:S01]  /*24c0*/  IMAD R25, R25, UR5, RZ ;  /* 0x0000000519197c24 */ /* 0x000fe2000f8e02ff */
[----:B------:R-:W-:Y:S01]  /*24d0*/  LEA R24, P6, R6, UR10, 0x1 ;  /* 0x0000000a06187c11 */ /* 0x000fe2000f8c08ff */
[----:B------:R-:W-:Y:S01]  /*24e0*/  @!P1 IMAD.MOV R75, RZ, RZ, -R75 ;  /* 0x000000ffff4b9224 */ /* 0x000fe200078e0a4b */
[C---:B------:R-:W-:Y:S01]  /*24f0*/  SEL R15, R10.reuse, R15, !P3 ;  /* 0x0000000f0a0f7207 */ /* 0x040fe20005800000 */
[----:B------:R-:W-:Y:S01]  /*2500*/  IMAD R17, R17, UR5, RZ ;  /* 0x0000000511117c24 */ /* 0x000fe2000f8e02ff */
        /* <DEDUP_REMOVED lines=10> */
[----:B------:R-:W-:Y:S01]  /*25b0*/  SEL R49, R10, R49, !P3 ;  /* 0x000000310a317207 */ /* 0x000fe20005800000 */
[----:B------:R-:W-:Y:S01]  /*25c0*/  IMAD R29, R29, UR5, RZ ;  /* 0x000000051d1d7c24 */ /* 0x000fe2000f8e02ff */
[----:B------:R-:W-:Y:S01]  /*25d0*/  LEA.HI.X.SX32 R30, R6, UR11, 0x1, P6 ;  /* 0x0000000b061e7c11 */ /* 0x000fe2000b0f0eff */
[----:B------:R-:W-:Y:S01]  /*25e0*/  IMAD R21, R21, UR5, RZ ;  /* 0x0000000515157c24 */ /* 0x000fe2000f8e02ff */
[-C--:B------:R-:W-:Y:S01]  /*25f0*/  LEA R155, P2, R7, R24.reuse, 0x1 ;  /* 0x00000018079b7211 */ /* 0x080fe200078408ff */
[----:B------:R-:W-:Y:S01]  /*2600*/  IMAD R49, R49, UR5, RZ ;  /* 0x0000000531317c24 */ /* 0x000fe2000f8e02ff */
[----:B------:R-:W-:Y:S01]  /*2610*/  LEA R190, P1, R8, UR8, 0x1 ;  /* 0x0000000808be7c11 */ /* 0x000fe2000f8208ff */
[----:B0-----:R-:W-:Y:S01]  /*2620*/  IMAD R77, R35, 0x3e, RZ ;  /* 0x0000003e234d7824 */ /* 0x001fe200078e02ff */
[C---:B------:R-:W-:Y:S01]  /*2630*/  SEL R31, R10.reuse, R31, !P3 ;  /* 0x0000001f0a1f7207 */ /* 0x040fe20005800000 */
[----:B------:R-:W-:Y:S01]  /*2640*/  UIADD3 UR11, UP0, UR20, 0x80, URZ ;  /* 0x00000080140b7890 */ /* 0x000fe2000ff1e03f */
[C---:B------:R-:W-:Y:S01]  /*2650*/  SEL R33, R10.reuse, R33, !P3 ;  /* 0x000000210a217207 */ /* 0x040fe20005800000 */
[----:B------:R-:W-:Y:S01]  /*2660*/  UMOV UR8, URZ ;  /* 0x0000003f00087c82 */ /* 0x000fe20008000000 */
        /* <DEDUP_REMOVED lines=34> */
[-C--:B------:R-:W-:Y:S01]  /*2890*/  LEA R22, P4, R11, R24.reuse, 0x1 ;  /* 0x000000180b167211 */ /* 0x080fe200078808ff */
[----:B------:R-:W-:Y:S01]  /*28a0*/  IMAD R73, R73, UR5, RZ ;  /* 0x0000000549497c24 */ /* 0x000fe2000f8e02ff */
[-C--:B------:R-:W-:Y:S01]  /*28b0*/  LEA R156, P5, R25, R24.reuse, 0x1 ;  /* 0x00000018199c7211 */ /* 0x080fe200078a08ff */
[----:B------:R-:W-:Y:S01]  /*28c0*/  IMAD R6, R13, UR5, RZ ;  /* 0x000000050d067c24 */ /* 0x000fe2000f8e02ff */
[----:B------:R-:W-:Y:S01]  /*28d0*/  SEL R10, R10, R75, !P3 ;  /* 0x0000004b0a0a7207 */ /* 0x000fe20005800000 */
[----:B------:R-:W-:Y:S01]  /*28e0*/  IMAD R75, R35, 0x3f, RZ ;  /* 0x0000003f234b7824 */ /* 0x000fe200078e02ff */
[----:B------:R-:W-:Y:S01]  /*28f0*/  LEA R152, P3, R17, R24, 0x1 ;  /* 0x0000001811987211 */ /* 0x000fe200078608ff */
[----:B------:R-:W-:Y:S01]  /*2900*/  USHF.L.U32 UR60, UR60, 0x6, URZ ;  /* 0x000000063c3c7899 */ /* 0x000fe2000800063f */
[----:B------:R-:W-:Y:S01]  /*2910*/  LEA.HI.X.SX32 R7, R7, R30, 0x1, P2 ;  /* 0x0000001e07077211 */ /* 0x000fe200010f0eff */
[----:B------:R-:W-:Y:S01]  /*2920*/  IMAD R28, R10, UR5, RZ ;  /* 0x000000050a1c7c24 */ /* 0x000fe2000f8e02ff */
[----:B------:R-:W-:Y:S01]  /*2930*/  LEA.HI.X.SX32 R191, R8, UR9, 0x1, P1 ;  /* 0x0000000908bf7c11 */ /* 0x000fe200088f0eff */
[----:B------:R-:W-:Y:S01]  /*2940*/  UIADD3 UR5, UR4, 0x8000, URZ ;  /* 0x0000800004057890 */ /* 0x000fe2000fffe03f */
[-C--:B------:R-:W-:Y:S01]  /*2950*/  LEA R161, P2, R37, R24.reuse, 0x1 ;  /* 0x0000001825a17211 */ /* 0x080fe200078408ff */
[----:B------:R-:W-:Y:S01]  /*2960*/  UIADD3.X UR12, UR8, 0x40000040, URZ, UP0, !UPT ;  /* 0x40000040080c7890 */ /* 0x000fe200087fe43f */
[----:B------:R-:W-:Y:S01]  /*2970*/  LEA R23, P6, R15, R24, 0x1 ;  /* 0x000000180f177211 */ /* 0x000fe200078c08ff */
[----:B------:R-:W-:Y:S01]  /*2980*/  USHF.R.U32.HI UR5, URZ, 0x4, UR5 ;  /* 0x000000043f057899 */ /* 0x000fe20008011605 */
[-C--:B------:R-:W-:Y:S01]  /*2990*/  LEA.HI.X.SX32 R14, R11, R30.reuse, 0x1, P4 ;  /* 0x0000001e0b0e7211 */ /* 0x080fe200020f0eff */
[----:B------:R-:W-:Y:S01]  /*29a0*/  UMOV UR9, URZ ;  /* 0x0000003f00097c82 */ /* 0x000fe20008000000 */
[----:B------:R-:W-:Y:S01]  /*29b0*/  LEA.HI.X.SX32 R8, R25, R30, 0x1, P5 ;  /* 0x0000001e19087211 */ /* 0x000fe200028f0eff */
[----:B------:R-:W-:Y:S01]  /*29c0*/  USGXT.U32 UR22, UR5, 0xe ;  /* 0x0000000e0516789a */ /* 0x000fe20008000000 */
[-C--:B------:R-:W-:Y:S01]  /*29d0*/  LEA R153, P1, R19, R24.reuse, 0x1 ;  /* 0x0000001813997211 */ /* 0x080fe200078208ff */
[----:B------:R-:W-:Y:S01]  /*29e0*/  USHF.R.S32.HI UR10, URZ, 0x1f, UR60 ;  /* 0x0000001f3f0a7899 */ /* 0x000fe2000801143c */
[-C--:B------:R-:W-:Y:S01]  /*29f0*/  LEA R157, P4, R27, R24.reuse, 0x1 ;  /* 0x000000181b9d7211 */ /* 0x080fe200078808ff */
[----:B------:R-:W-:Y:S01]  /*2a00*/  UIADD3 UR14, UP0, UR22, 0x2, URZ ;  /* 0x00000002160e7890 */ /* 0x000fe2000ff1e03f */
[----:B------:R-:W-:Y:S01]  /*2a10*/  LEA R162, P5, R39, R24, 0x1 ;  /* 0x0000001827a27211 */ /* 0x000fe200078a08ff */
[----:B------:R-:W-:Y:S01]  /*2a20*/  USHF.L.U32 UR5, UR60, 0x1, URZ ;  /* 0x000000013c057899 */ /* 0x000fe2000800063f */
[----:B------:R-:W-:Y:S01]  /*2a30*/  LEA.HI.X.SX32 R18, R17, R30, 0x1, P3 ;  /* 0x0000001e11127211 */ /* 0x000fe200018f0eff */
[----:B------:R-:W-:Y:S01]  /*2a40*/  UIADD3.X UR15, UR9, 0x40000040, URZ, UP0, !UPT ;  /* 0x40000040090f7890 */ /* 0x000fe200087fe43f */
[----:B------:R-:W-:Y:S01]  /*2a50*/  LEA R158, P3, R29, R24, 0x1 ;  /* 0x000000181d9e7211 */ /* 0x000fe200078608ff */
[----:B------:R-:W-:Y:S01]  /*2a60*/  UMOV UR8, UR11 ;  /* 0x0000000b00087c82 */ /* 0x000fe20008000000 */
[----:B------:R-:W-:Y:S01]  /*2a70*/  LEA.HI.X.SX32 R13, R37, R30, 0x1, P2 ;  /* 0x0000001e250d7211 */ /* 0x000fe200010f0eff */
[----:B------:R-:W-:Y:S01]  /*2a80*/  UMOV UR9, UR12 ;  /* 0x0000000c00097c82 */ /* 0x000fe20008000000 */
[----:B------:R-:W-:Y:S01]  /*2a90*/  LEA R154, P0, R21, R24, 0x1 ;  /* 0x00000018159a7211 */ /* 0x000fe200078008ff */
[----:B------:R-:W-:Y:S01]  /*2aa0*/  USHF.L.U64.HI UR60, UR60, 0x1, UR10 ;  /* 0x000000013c3c7899 */ /* 0x000fe2000801020a */
[----:B------:R-:W-:Y:S01]  /*2ab0*/  LEA.HI.X.SX32 R16, R15, R30, 0x1, P6 ;  /* 0x0000001e0f107211 */ /* 0x000fe200030f0eff */
[----:B------:R-:W-:Y:S01]  /*2ac0*/  UIADD3.64 UR10, UR8, 0x180, URZ ;  /* 0x00000180080a7897 */ /* 0x000fe2000fffe03f */
[----:B------:R-:W-:Y:S01]  /*2ad0*/  LEA R17, P2, R49, R24, 0x1 ;  /* 0x0000001831117211 */ /* 0x000fe200078408ff */
[----:B------:R-:W-:Y:S01]  /*2ae0*/  UIADD3.64 UR10, UR8, 0x280, URZ ;  /* 0x00000280080a7897 */ /* 0x000fe2000fffe03f */
[-C--:B------:R-:W-:Y:S01]  /*2af0*/  LEA.HI.X.SX32 R20, R19, R30.reuse, 0x1, P1 ;  /* 0x0000001e13147211 */ /* 0x080fe200008f0eff */
[----:B------:R-:W-:Y:S01]  /*2b00*/  UIADD3.64 UR18, UR8, 0x200, URZ ;  /* 0x0000020008127897 */ /* 0x000fe2000fffe03f */
[-C--:B------:R-:W-:Y:S01]  /*2b10*/  LEA.HI.X.SX32 R9, R27, R30.reuse, 0x1, P4 ;  /* 0x0000001e1b097211 */ /* 0x080fe200020f0eff */
[----:B------:R0:W-:Y:S01]  /*2b20*/  STL [R1+0x8], R17 ;  /* 0x0000081101007387 */ /* 0x0001e20000100800 */
[----:B------:R-:W-:Y:S01]  /*2b30*/  LEA.HI.X.SX32 R15, R39, R30, 0x1, P5 ;  /* 0x0000001e270f7211 */ /* 0x000fe200028f0eff */
[----:B------:R-:W-:Y:S01]  /*2b40*/  IMAD.WIDE R26, R75, 0x2, R188 ;  /* 0x000000024b1a7825 */ /* 0x000fe200078e02bc */
[----:B------:R-:W-:-:S02]  /*2b50*/  LEA R163, P4, R41, R24, 0x1 ;  /* 0x0000001829a37211 */ /* 0x000fc400078808ff */
[----:B------:R-:W-:Y:S02]  /*2b60*/  CS2R R38, SRZ ;  /* 0x0000000000267805 */ /* 0x000fe4000001ff00 */
[-C--:B------:R-:W-:Y:S01]  /*2b70*/  LEA R19, P5, R51, R24.reuse, 0x1 ;  /* 0x0000001833137211 */ /* 0x080fe200078a08ff */
[----:B------:R-:W-:Y:S01]  /*2b80*/  UMOV UR10, UR14 ;  /* 0x0000000e000a7c82 */ /* 0x000fe20008000000 */
[----:B------:R-:W-:Y:S01]  /*2b90*/  LEA R159, P1, R31, R24, 0x1 ;  /* 0x000000181f9f7211 */ /* 0x000fe200078208ff */
[----:B------:R-:W-:Y:S01]  /*2ba0*/  UMOV UR11, UR15 ;  /* 0x0000000f000b7c82 */ /* 0x000fe20008000000 */
[-C--:B------:R-:W-:Y:S01]  /*2bb0*/  LEA.HI.X.SX32 R10, R29, R30.reuse, 0x1, P3 ;  /* 0x0000001e1d0a7211 */ /* 0x080fe200018f0eff */
[----:B------:R1:W-:Y:S01]  /*2bc0*/  STL [R1+0x34], R19 ;  /* 0x0000341301007387 */ /* 0x0003e20000100800 */
[----:B------:R-:W-:Y:S01]  /*2bd0*/  LEA.HI.X.SX32 R21, R21, R30, 0x1, P0 ;  /* 0x0000001e15157211 */ /* 0x000fe200000f0eff */
[----:B------:R-:W-:Y:S01]  /*2be0*/  IMAD R29, R35, 0x3d, RZ ;  /* 0x0000003d231d7824 */ /* 0x000fe200078e02ff */
[-C--:B------:R-:W-:Y:S01]  /*2bf0*/  LEA R164, P3, R43, R24.reuse, 0x1 ;  /* 0x000000182ba47211 */ /* 0x080fe200078608ff */
[----:B------:R-:W-:Y:S01]  /*2c00*/  UIADD3.64 UR12, UR8, 0x80, URZ ;  /* 0x00000080080c7897 */ /* 0x000fe2000fffe03f */
[----:B------:R-:W-:Y:S01]  /*2c10*/  LEA R160, P0, R33, R24, 0x1 ;  /* 0x0000001821a07211 */ /* 0x000fe200078008ff */
[----:B------:R-:W-:Y:S01]  /*2c20*/  UIADD3.64 UR16, UR8, 0x100, URZ ;  /* 0x0000010008107897 */ /* 0x000fe2000fffe03f */
[----:B0-----:R-:W-:-:S02]  /*2c30*/  LEA.HI.X.SX32 R17, R41, R30, 0x1, P4 ;  /* 0x0000001e29117211 */ /* 0x001fc400020f0eff */
[----:B------:R-:W-:Y:S02]  /*2c40*/  CS2R R40, SRZ ;  /* 0x0000000000287805 */ /* 0x000fe4000001ff00 */
[----:B------:R-:W-:Y:S01]  /*2c50*/  LEA.HI.X.SX32 R11, R31, R30, 0x1, P1 ;  /* 0x0000001e1f0b7211 */ /* 0x000fe200008f0eff */
[----:B------:R-:W-:Y:S01]  /*2c60*/  IMAD R31, R35, 0x3c, RZ ;  /* 0x0000003c231f7824 */ /* 0x000fe200078e02ff */
[-C--:B------:R-:W-:Y:S01]  /*2c70*/  LEA R166, P4, R53, R24.reuse, 0x1 ;  /* 0x0000001835a67211 */ /* 0x080fe200078808ff */
[----:B------:R-:W-:Y:S01]  /*2c80*/  UIADD3.64 UR24, UR8, 0x300, URZ ;  /* 0x0000030008187897 */ /* 0x000fe2000fffe03f */
[----:B------:R-:W-:Y:S01]  /*2c90*/  LEA R229, P1, R45, R24, 0x1 ;  /* 0x000000182de57211 */ /* 0x000fe200078208ff */
[----:B------:R-:W-:Y:S01]  /*2ca0*/  UIADD3.64 UR28, UR8, 0x380, URZ ;  /* 0x00000380081c7897 */ /* 0x000fe2000fffe03f */
[-C--:B-1----:R-:W-:Y:S01]  /*2cb0*/  LEA.HI.X.SX32 R19, R43, R30.reuse, 0x1, P3 ;  /* 0x0000001e2b137211 */ /* 0x082fe200018f0eff */
[----:B------:R0:W-:Y:S01]  /*2cc0*/  STL [R1+0x60], R166 ;  /* 0x000060a601007387 */ /* 0x0001e20000100800 */
[----:B------:R-:W-:-:S02]  /*2cd0*/  LEA.HI.X.SX32 R12, R33, R30, 0x1, P0 ;  /* 0x0000001e210c7211 */ /* 0x000fc400000f0eff */
[----:B------:R-:W-:Y:S02]  /*2ce0*/  CS2R R32, SRZ ;  /* 0x0000000000207805 */ /* 0x000fe4000001ff00 */
[-C--:B------:R-:W-:Y:S02]  /*2cf0*/  LEA R165, P3, R55, R24.reuse, 0x1 ;  /* 0x0000001837a57211 */ /* 0x080fe400078608ff */
[----:B------:R-:W-:Y:S02]  /*2d00*/  CS2R R42, SRZ ;  /* 0x00000000002a7805 */ /* 0x000fe4000001ff00 */
[----:B------:R-:W-:Y:S01]  /*2d10*/  LEA R243, P0, R47, R24, 0x1 ;  /* 0x000000182ff37211 */ /* 0x000fe200078008ff */
[----:B------:R-:W-:Y:S01]  /*2d20*/  UIADD3.64 UR32, UR8, 0x400, URZ ;  /* 0x0000040008207897 */ /* 0x000fe2000fffe03f */
[-C--:B------:R-:W-:Y:S01]  /*2d30*/  LEA.HI.X.SX32 R219, R45, R30.reuse, 0x1, P1 ;  /* 0x0000001e2ddb7211 */ /* 0x080fe200008f0eff */
[----:B------:R1:W-:Y:S01]  /*2d40*/  STL [R1+0x84], R165 ;  /* 0x000084a501007387 */ /* 0x0003e20000100800 */
[----:B------:R-:W-:-:S02]  /*2d50*/  LEA.HI.X.SX32 R231, R47, R30, 0x1, P0 ;  /* 0x0000001e2fe77211 */ /* 0x000fc400000f0eff */
[----:B------:R-:W-:Y:S02]  /*2d60*/  CS2R R44, SRZ ;  /* 0x00000000002c7805 */ /* 0x000fe4000001ff00 */
[-C--:B0-----:R-:W-:Y:S02]  /*2d70*/  LEA R166, P1, R57, R24.reuse, 0x1 ;  /* 0x0000001839a67211 */ /* 0x081fe400078208ff */
[----:B------:R-:W-:Y:S02]  /*2d80*/  CS2R R46, SRZ ;  /* 0x00000000002e7805 */ /* 0x000fe4000001ff00 */
[C---:B------:R-:W-:Y:S01]  /*2d90*/  LOP3.LUT R169, R4.reuse, 0x20, RZ, 0x3c, !PT ;  /* 0x0000002004a97812 */ /* 0x040fe200078e3cff */
[----:B------:R-:W-:Y:S01]  /*2da0*/  UIADD3.64 UR36, UR8, 0x480, URZ ;  /* 0x0000048008247897 */ /* 0x000fe2000fffe03f */
[C---:B------:R-:W-:Y:S01]  /*2db0*/  LOP3.LUT R168, R4.reuse, 0x30, RZ, 0x3c, !PT ;  /* 0x0000003004a87812 */ /* 0x040fe200078e3cff */
[----:B------:R0:W-:Y:S01]  /*2dc0*/  STL [R1+0x94], R166 ;  /* 0x000094a601007387 */ /* 0x0001e20000100800 */
[C---:B------:R-:W-:Y:S01]  /*2dd0*/  LOP3.LUT R169, R4.reuse, 0x50, RZ, 0x3c, !PT ;  /* 0x0000005004a97812 */ /* 0x040fe200078e3cff */
[----:B------:R-:W-:Y:S01]  /*2de0*/  UIADD3.64 UR40, UR8, 0x500, URZ ;  /* 0x0000050008287897 */ /* 0x000fe2000fffe03f */
[----:B-1----:R-:W-:Y:S01]  /*2df0*/  LEA R165, P0, R59, R24, 0x1 ;  /* 0x000000183ba57211 */ /* 0x002fe200078008ff */
[----:B------:R-:W-:Y:S01]  /*2e00*/  UIADD3.64 UR44, UR8, 0x580, URZ ;  /* 0x00000580082c7897 */ /* 0x000fe2000fffe03f */
[----:B------:R-:W-:Y:S01]  /*2e10*/  LOP3.LUT R168, R4, 0x60, RZ, 0x3c, !PT ;  /* 0x0000006004a87812 */ /* 0x000fe200078e3cff */
[----:B------:R-:W-:Y:S01]  /*2e20*/  UIADD3.64 UR48, UR8, 0x600, URZ ;  /* 0x0000060008307897 */ /* 0x000fe2000fffe03f */
[C---:B------:R-:W-:Y:S01]  /*2e30*/  LOP3.LUT R169, R5.reuse, 0x20, RZ, 0x3c, !PT ;  /* 0x0000002005a97812 */ /* 0x040fe200078e3cff */
[----:B------:R1:W-:Y:S01]  /*2e40*/  STL [R1+0xbc], R165 ;  /* 0x0000bca501007387 */ /* 0x0003e20000100800 */
[----:B------:R-:W-:Y:S01]  /*2e50*/  LOP3.LUT R168, R5, 0x40, RZ, 0x3c, !PT ;  /* 0x0000004005a87812 */ /* 0x000fe200078e3cff */
[----:B------:R-:W-:Y:S01]  /*2e60*/  UIADD3.64 UR52, UR8, 0x680, URZ ;  /* 0x0000068008347897 */ /* 0x000fe2000fffe03f */
[----:B0-----:R-:W-:-:S02]  /*2e70*/  LEA.HI.X.SX32 R166, R49, R30, 0x1, P2 ;  /* 0x0000001e31a67211 */ /* 0x001fc400010f0eff */
[----:B------:R-:W-:Y:S02]  /*2e80*/  CS2R R48, SRZ ;  /* 0x0000000000307805 */ /* 0x000fe4000001ff00 */
[----:B------:R-:W-:Y:S01]  /*2e90*/  LEA R167, P2, R61, R24, 0x1 ;  /* 0x000000183da77211 */ /* 0x000fe200078408ff */
[----:B------:R-:W-:Y:S01]  /*2ea0*/  UIADD3.64 UR56, UR8, 0x700, URZ ;  /* 0x0000070008387897 */ /* 0x000fe2000fffe03f */
[----:B------:R0:W-:Y:S01]  /*2eb0*/  STL [R1], R166 ;  /* 0x000000a601007387 */ /* 0x0001e20000100800 */
[----:B------:R-:W-:Y:S01]  /*2ec0*/  UIADD3.64 UR14, UR10, 0x2, URZ ;  /* 0x000000020a0e7897 */ /* 0x000fe2000fffe03f */
[----:B-1----:R-:W-:Y:S02]  /*2ed0*/  LEA.HI.X.SX32 R165, R51, R30, 0x1, P5 ;  /* 0x0000001e33a57211 */ /* 0x002fe400028f0eff */
[----:B------:R-:W-:Y:S01]  /*2ee0*/  CS2R R50, SRZ ;  /* 0x0000000000327805 */ /* 0x000fe2000001ff00 */
[----:B------:R1:W-:Y:S01]  /*2ef0*/  STL [R1+0xc8], R167 ;  /* 0x0000c8a701007387 */ /* 0x0003e20000100800 */
[----:B------:R-:W-:-:S03]  /*2f00*/  UIADD3.64 UR18, UR10, 0x4, URZ ;  /* 0x000000040a127897 */ /* 0x000fc6000fffe03f */
[----:B------:R2:W-:Y:S01]  /*2f10*/  STL [R1+0x2c], R165 ;  /* 0x00002ca501007387 */ /* 0x0005e20000100800 */
[----:B0-----:R-:W-:Y:S02]  /*2f20*/  LEA R166, P5, R63, R24, 0x1 ;  /* 0x000000183fa67211 */ /* 0x001fe400078a08ff */
[----:B-1----:R-:W-:-:S03]  /*2f30*/  LEA.HI.X.SX32 R167, R53, R30, 0x1, P4 ;  /* 0x0000001e35a77211 */ /* 0x002fc600020f0eff */
[----:B------:R0:W-:Y:S01]  /*2f40*/  STL [R1+0xd0], R166 ;  /* 0x0000d0a601007387 */ /* 0x0001e20000100800 */
[----:B------:R-:W-:Y:S02]  /*2f50*/  CS2R R52, SRZ ;  /* 0x0000000000347805 */ /* 0x000fe4000001ff00 */
[----:B--2---:R-:W-:Y:S01]  /*2f60*/  LEA R165, P4, R65, R24, 0x1 ;  /* 0x0000001841a57211 */ /* 0x004fe200078808ff */
[----:B------:R1:W-:Y:S04]  /*2f70*/  STL [R1+0x58], R167 ;  /* 0x000058a701007387 */ /* 0x0003e80000100800 */
[----:B------:R2:W-:Y:S01]  /*2f80*/  STL [R1+0xd8], R165 ;  /* 0x0000d8a501007387 */ /* 0x0005e20000100800 */
[----:B0-----:R-:W-:Y:S02]  /*2f90*/  LEA.HI.X.SX32 R166, R55, R30, 0x1, P3 ;  /* 0x0000001e37a67211 */ /* 0x001fe400018f0eff */
[----:B------:R-:W-:-:S02]  /*2fa0*/  CS2R R54, SRZ ;  /* 0x0000000000367805 */ /* 0x000fc4000001ff00 */
[----:B-1----:R-:W-:Y:S01]  /*2fb0*/  LEA R167, P3, R67, R24, 0x1 ;  /* 0x0000001843a77211 */ /* 0x002fe200078608ff */
[----:B------:R0:W-:Y:S01]  /*2fc0*/  STL [R1+0x68], R166 ;  /* 0x000068a601007387 */ /* 0x0001e20000100800 */
[----:B--2---:R-:W-:-:S03]  /*2fd0*/  LEA.HI.X.SX32 R165, R57, R30, 0x1, P1 ;  /* 0x0000001e39a57211 */ /* 0x004fc600008f0eff */
[----:B------:R1:W-:Y:S01]  /*2fe0*/  STL [R1+0xe0], R167 ;  /* 0x0000e0a701007387 */ /* 0x0003e20000100800 */
[----:B------:R-:W-:-:S03]  /*2ff0*/  CS2R R56, SRZ ;  /* 0x0000000000387805 */ /* 0x000fc6000001ff00 */
        /* <DEDUP_REMOVED lines=21> */
[----:B------:R1:W-:Y:S01]  /*3150*/  STL [R1+0xd4], R167 ;  /* 0x0000d4a701007387 */ /* 0x0003e20000100800 */
[----:B------:R-:W-:Y:S01]  /*3160*/  IMAD.WIDE R24, R75, 0x2, R190 ;  /* 0x000000024b187825 */ /* 0x000fe200078e02be */
[----:B------:R-:W-:Y:S02]  /*3170*/  CS2R R74, SRZ ;  /* 0x00000000004a7805 */ /* 0x000fe4000001ff00 */
[----:B------:R2:W-:Y:S01]  /*3180*/  STL [R1+0x108], R165 ;  /* 0x000108a501007387 */ /* 0x0005e20000100800 */
[----:B0-----:R-:W-:Y:S02]  /*3190*/  LEA.HI.X.SX32 R166, R67, R30, 0x1, P3 ;  /* 0x0000001e43a67211 */ /* 0x001fe400018f0eff */
[----:B------:R-:W-:-:S02]  /*31a0*/  CS2R R66, SRZ ;  /* 0x0000000000427805 */ /* 0x000fc4000001ff00 */
[-C--:B-1----:R-:W-:Y:S01]  /*31b0*/  LEA.HI.X.SX32 R167, R69, R30.reuse, 0x1, P1 ;  /* 0x0000001e45a77211 */ /* 0x082fe200008f0eff */
[----:B------:R0:W-:Y:S01]  /*31c0*/  STL [R1+0xdc], R166 ;  /* 0x0000dca601007387 */ /* 0x0001e20000100800 */
[----:B------:R-:W-:Y:S02]  /*31d0*/  CS2R R68, SRZ ;  /* 0x0000000000447805 */ /* 0x000fe4000001ff00 */
[----:B--2---:R-:W-:Y:S01]  /*31e0*/  LEA.HI.X.SX32 R165, R71, R30, 0x1, P0 ;  /* 0x0000001e47a57211 */ /* 0x004fe200000f0eff */
[----:B------:R1:W-:Y:S01]  /*31f0*/  STL [R1+0xe4], R167 ;  /* 0x0000e4a701007387 */ /* 0x0003e20000100800 */
[----:B------:R-:W-:-:S03]  /*3200*/  CS2R R70, SRZ ;  /* 0x0000000000467805 */ /* 0x000fc6000001ff00 */
[----:B------:R2:W-:Y:S01]  /*3210*/  STL [R1+0xec], R165 ;  /* 0x0000eca501007387 */ /* 0x0005e20000100800 */
[-C--:B0-----:R-:W-:Y:S02]  /*3220*/  LEA.HI.X.SX32 R166, R73, R30.reuse, 0x1, P2 ;  /* 0x0000001e49a67211 */ /* 0x081fe400010f0eff */
[----:B------:R-:W-:Y:S02]  /*3230*/  CS2R R72, SRZ ;  /* 0x0000000000487805 */ /* 0x000fe4000001ff00 */
[----:B-1----:R-:W-:Y:S01]  /*3240*/  SHF.R.S32.HI R167, RZ, 0x6, R36 ;  /* 0x00000006ffa77819 */ /* 0x002fe20000011424 */
[----:B------:R0:W-:Y:S01]  /*3250*/  STL [R1+0xf4], R166 ;  /* 0x0000f4a601007387 */ /* 0x0001e20000100800 */
[----:B------:R-:W-:Y:S02]  /*3260*/  CS2R R36, SRZ ;  /* 0x0000000000247805 */ /* 0x000fe4000001ff00 */
[-C--:B--2---:R-:W-:Y:S02]  /*3270*/  LEA.HI.X.SX32 R165, R6, R30.reuse, 0x1, P5 ;  /* 0x0000001e06a57211 */ /* 0x084fe400028f0eff */
[----:B------:R-:W-:-:S03]  /*3280*/  LEA.HI.X.SX32 R6, R28, R30, 0x1, P4 ;  /* 0x0000001e1c067211 */ /* 0x000fc600020f0eff */
[----:B------:R1:W-:Y:S01]  /*3290*/  STL [R1+0xfc], R165 ;  /* 0x0000fca501007387 */ /* 0x0003e20000100800 */
[----:B0-----:R-:W-:-:S03]  /*32a0*/  IMAD.SHL.U32 R166, R35, 0x40, RZ ;  /* 0x0000004023a67824 */ /* 0x001fc600078e00ff */
[----:B------:R-:W-:Y:S04]  /*32b0*/  STL [R1+0x110], R24 ;  /* 0x0001101801007387 */ /* 0x000fe80000100800 */
[----:B------:R0:W-:Y:S01]  /*32c0*/  STL [R1+0x104], R6 ;  /* 0x0001040601007387 */ /* 0x0001e20000100800 */
[----:B-1----:R-:W-:-:S03]  /*32d0*/  SHF.R.S32.HI R165, RZ, 0x1f, R166 ;  /* 0x0000001fffa57819 */ /* 0x002fc600000114a6 */
[----:B------:R1:W-:Y:S01]  /*32e0*/  STL [R1+0x10c], R25 ;  /* 0x00010c1901007387 */ /* 0x0003e20000100800 */
[C---:B------:R-:W-:Y:S01]  /*32f0*/  SHF.L.U64.HI R165, R166.reuse, 0x1, R165 ;  /* 0x00000001a6a57819 */ /* 0x040fe200000102a5 */
[----:B------:R-:W-:Y:S02]  /*3300*/  IMAD.SHL.U32 R166, R166, 0x2, RZ ;  /* 0x00000002a6a67824 */ /* 0x000fe400078e00ff */
[----:B------:R-:W-:Y:S01]  /*3310*/  STL [R1+0x118], R26 ;  /* 0x0001181a01007387 */ /* 0x000fe20000100800 */
[----:B0-----:R-:W-:-:S03]  /*3320*/  IMAD R6, R35, 0x14, RZ ;  /* 0x0000001423067824 */ /* 0x001fc600078e02ff */
[----:B------:R0:W-:Y:S01]  /*3330*/  STL [R1+0x114], R27 ;  /* 0x0001141b01007387 */ /* 0x0001e20000100800 */
[----:B-1----:R-:W-:-:S05]  /*3340*/  IMAD.WIDE R24, R77, 0x2, R190 ;  /* 0x000000024d187825 */ /* 0x002fca00078e02be */
[----:B------:R-:W-:Y:S01]  /*3350*/  STL [R1+0x120], R24 ;  /* 0x0001201801007387 */ /* 0x000fe20000100800 */
[----:B0-----:R-:W-:-:S03]  /*3360*/  IMAD.WIDE R26, R77, 0x2, R188 ;  /* 0x000000024d1a7825 */ /* 0x001fc600078e02bc */
[----:B------:R0:W-:Y:S01]  /*3370*/  STL [R1+0x11c], R25 ;  /* 0x00011c1901007387 */ /* 0x0001e20000100800 */
[----:B------:R-:W-:-:S03]  /*3380*/  CS2R R76, SRZ ;  /* 0x00000000004c7805 */ /* 0x000fc6000001ff00 */
[----:B------:R-:W-:Y:S04]  /*3390*/  STL [R1+0x128], R26 ;  /* 0x0001281a01007387 */ /* 0x000fe80000100800 */
[----:B------:R1:W-:Y:S01]  /*33a0*/  STL [R1+0x124], R27 ;  /* 0x0001241b01007387 */ /* 0x0003e20000100800 */
[----:B0-----:R-:W-:-:S04]  /*33b0*/  IMAD.WIDE R24, R29, 0x2, R190 ;  /* 0x000000021d187825 */ /* 0x001fc800078e02be */
[--C-:B------:R-:W-:Y:S01]  /*33c0*/  IMAD.WIDE R28, R29, 0x2, R188.reuse ;  /* 0x000000021d1c7825 */ /* 0x100fe200078e02bc */
[----:B------:R-:W-:Y:S03]  /*33d0*/  STL [R1+0x130], R24 ;  /* 0x0001301801007387 */ /* 0x000fe60000100800 */
[C---:B-1----:R-:W-:Y:S01]  /*33e0*/  IMAD.WIDE R26, R31.reuse, 0x2, R188 ;  /* 0x000000021f1a7825 */ /* 0x042fe200078e02bc */
[----:B------:R0:W-:Y:S04]  /*33f0*/  STL [R1+0x12c], R25 ;  /* 0x00012c1901007387 */ /* 0x0001e80000100800 */
[----:B------:R-:W-:Y:S04]  /*3400*/  STL [R1+0x138], R28 ;  /* 0x0001381c01007387 */ /* 0x000fe80000100800 */
[----:B------:R1:W-:Y:S01]  /*3410*/  STL [R1+0x134], R29 ;  /* 0x0001341d01007387 */ /* 0x0003e20000100800 */
[----:B0-----:R-:W-:-:S04]  /*3420*/  IMAD.WIDE R24, R31, 0x2, R190 ;  /* 0x000000021f187825 */ /* 0x001fc800078e02be */
[C---:B------:R-:W-:Y:S01]  /*3430*/  IMAD R31, R35.reuse, 0x3a, RZ ;  /* 0x0000003a231f7824 */ /* 0x040fe200078e02ff */
[----:B------:R-:W-:Y:S01]  /*3440*/  STL [R1+0x140], R24 ;  /* 0x0001401801007387 */ /* 0x000fe20000100800 */
[----:B-1----:R-:W-:-:S03]  /*3450*/  IMAD R29, R35, 0x3b, RZ ;  /* 0x0000003b231d7824 */ /* 0x002fc600078e02ff */
[----:B------:R0:W-:Y:S04]  /*3460*/  STL [R1+0x13c], R25 ;  /* 0x00013c1901007387 */ /* 0x0001e80000100800 */
        /* <DEDUP_REMOVED lines=45> */
[----:B------:R-:W-:Y:S01]  /*3740*/  IMAD.WIDE R28, R29, 0x2, R188 ;  /* 0x000000021d1c7825 */ /* 0x000fe200078e02bc */
[----:B------:R-:W-:Y:S03]  /*3750*/  STL [R1+0x1b0], R24 ;  /* 0x0001b01801007387 */ /* 0x000fe60000100800 */
[----:B-1----:R-:W-:Y:S01]  /*3760*/  IMAD R27, R35, 0x33, RZ ;  /* 0x00000033231b7824 */ /* 0x002fe200078e02ff */
[----:B------:R0:W-:Y:S04]  /*3770*/  STL [R1+0x1ac], R25 ;  /* 0x0001ac1901007387 */ /* 0x0001e80000100800 */
[----:B------:R-:W-:Y:S04]  /*3780*/  STL [R1+0x1b8], R28 ;  /* 0x0001b81c01007387 */ /* 0x000fe80000100800 */
[----:B------:R1:W-:Y:S01]  /*3790*/  STL [R1+0x1b4], R29 ;  /* 0x0001b41d01007387 */ /* 0x0003e20000100800 */
[----:B0-----:R-:W-:-:S05]  /*37a0*/  IMAD.WIDE R24, R31, 0x2, R190 ;  /* 0x000000021f187825 */ /* 0x001fca00078e02be */
[----:B------:R-:W-:Y:S01]  /*37b0*/  STL [R1+0x1c0], R24 ;  /* 0x0001c01801007387 */ /* 0x000fe20000100800 */
[----:B-1----:R-:W-:-:S03]  /*37c0*/  IMAD.WIDE R28, R31, 0x2, R188 ;  /* 0x000000021f1c7825 */ /* 0x002fc600078e02bc */
[----:B------:R0:W-:Y:S01]  /*37d0*/  STL [R1+0x1bc], R25 ;  /* 0x0001bc1901007387 */ /* 0x0001e20000100800 */
[----:B------:R-:W-:-:S03]  /*37e0*/  IMAD R31, R35, 0x32, RZ ;  /* 0x00000032231f7824 */ /* 0x000fc600078e02ff */
        /* <DEDUP_REMOVED lines=122> */
[C---:B------:R-:W-:Y:S01]  /*3f90*/  IMAD.SHL.U32 R31, R35.reuse, 0x20, RZ ;  /* 0x00000020231f7824 */ /* 0x040fe200078e00ff */
        /* <DEDUP_REMOVED lines=82> */
[----:B0-----:R-:W-:Y:S01]  /*44c0*/  IMAD.WIDE R24, R31, 0x2, R190 ;  /* 0x000000021f187825 */ /* 0x001fe200078e02be */
[----:B------:R-:W-:-:S04]  /*44d0*/  CS2R R30, SRZ ;  /* 0x00000000001e7805 */ /* 0x000fc8000001ff00 */
        /* <DEDUP_REMOVED lines=10> */
[----:B------:R1:W-:Y:S04]  /*4580*/  STL [R1+0x3c4], R28 ;  /* 0x0003c41c01007387 */ /* 0x0003e80000100800 */
[----:B------:R-:W-:Y:S01]  /*4590*/  STL [R1+0x3c0], R29 ;  /* 0x0003c01d01007387 */ /* 0x000fe20000100800 */
        /* <DEDUP_REMOVED lines=127> */
[----:B------:R-:W-:Y:S01]  /*4d90*/  IMAD.MOV.U32 R6, RZ, RZ, RZ ;  /* 0x000000ffff067224 */ /* 0x000fe200078e00ff */
[----:B------:R-:W-:Y:S01]  /*4da0*/  STL [R1+0x4ec], R24 ;  /* 0x0004ec1801007387 */ /* 0x000fe20000100800 */
[----:B-1----:R-:W-:-:S03]  /*4db0*/  IMAD.WIDE R28, R35, 0x2, R190 ;  /* 0x00000002231c7825 */ /* 0x002fc600078e02be */
[----:B------:R0:W-:Y:S04]  /*4dc0*/  STL [R1+0x4e8], R25 ;  /* 0x0004e81901007387 */ /* 0x0001e80000100800 */
[----:B------:R-:W-:Y:S04]  /*4dd0*/  STL [R1+0x4f4], R26 ;  /* 0x0004f41a01007387 */ /* 0x000fe80000100800 */
[----:B------:R1:W-:Y:S01]  /*4de0*/  STL [R1+0x4f0], R27 ;  /* 0x0004f01b01007387 */ /* 0x0003e20000100800 */
[----:B0-----:R-:W-:Y:S01]  /*4df0*/  IMAD.WIDE R24, R35, 0x2, R188 ;  /* 0x0000000223187825 */ /* 0x001fe200078e02bc */
[----:B------:R-:W-:-:S02]  /*4e00*/  CS2R R34, SRZ ;  /* 0x0000000000227805 */ /* 0x000fc4000001ff00 */
[----:B------:R-:W-:Y:S04]  /*4e10*/  STL [R1+0x4fc], R28 ;  /* 0x0004fc1c01007387 */ /* 0x000fe80000100800 */
[----:B------:R0:W-:Y:S01]  /*4e20*/  STL [R1+0x4f8], R29 ;  /* 0x0004f81d01007387 */ /* 0x0001e20000100800 */
[----:B-1----:R-:W-:-:S03]  /*4e30*/  CS2R R26, SRZ ;  /* 0x00000000001a7805 */ /* 0x002fc6000001ff00 */
[----:B------:R-:W-:Y:S04]  /*4e40*/  STL [R1+0x504], R24 ;  /* 0x0005041801007387 */ /* 0x000fe80000100800 */
[----:B------:R1:W-:Y:S01]  /*4e50*/  STL [R1+0x500], R25 ;  /* 0x0005001901007387 */ /* 0x0003e20000100800 */
[----:B0-----:R-:W-:-:S03]  /*4e60*/  CS2R R28, SRZ ;  /* 0x00000000001c7805 */ /* 0x001fc6000001ff00 */
[----:B------:R0:W-:Y:S01]  /*4e70*/  STL [R1+0x534], R167 ;  /* 0x000534a701007387 */ /* 0x0001e20000100800 */
[----:B-1----:R-:W-:Y:S02]  /*4e80*/  CS2R R24, SRZ ;  /* 0x0000000000187805 */ /* 0x002fe4000001ff00 */
[C---:B0-----:R-:W-:Y:S02]  /*4e90*/  LOP3.LUT R167, R4.reuse, 0x10, RZ, 0x3c, !PT ;  /* 0x0000001004a77812 */ /* 0x041fe400078e3cff */
[C---:B------:R-:W-:Y:S02]  /*4ea0*/  LOP3.LUT R167, R4.reuse, 0x40, RZ, 0x3c, !PT ;  /* 0x0000004004a77812 */ /* 0x040fe400078e3cff */
[----:B------:R-:W-:Y:S02]  /*4eb0*/  LOP3.LUT R167, R4, 0x70, RZ, 0x3c, !PT ;  /* 0x0000007004a77812 */ /* 0x000fe400078e3cff */
[----:B------:R-:W-:-:S07]  /*4ec0*/  LOP3.LUT R167, R5, 0x60, RZ, 0x3c, !PT ;  /* 0x0000006005a77812 */ /* 0x000fce00078e3cff */
.L_x_1:
[----:B------:R-:W-:Y:S01]  /*4ed0*/  STL [R1+0x658], R243 ;  /* 0x000658f301007387 */ /* 0x000fe20000100800 */
[----:B------:R-:W-:Y:S02]  /*4ee0*/  MOV R166, UR49 ;  /* 0x0000003100a67c02 */ /* 0x000fe40008000f00 */
[----:B------:R-:W-:Y:S01]  /*4ef0*/  MOV R167, UR53 ;  /* 0x0000003500a77c02 */ /* 0x000fe20008000f00 */
[----:B------:R-:W-:Y:S01]  /*4f00*/  STL [R1+0x654], R231 ;  /* 0x000654e701007387 */ /* 0x000fe20000100800 */
[----:B------:R-:W-:Y:S02]  /*4f10*/  PRMT R213, RZ, 0x7610, R213 ;  /* 0x00007610ffd57816 */ /* 0x000fe400000000d5 */
[----:B------:R-:W-:Y:S01]  /*4f20*/  PRMT R194, RZ, 0x7610, R194 ;  /* 0x00007610ffc27816 */ /* 0x000fe200000000c2 */
[----:B------:R-:W-:Y:S04]  /*4f30*/  STL [R1+0x650], R229 ;  /* 0x000650e501007387 */ /* 0x000fe80000100800 */
        /* <DEDUP_REMOVED lines=32> */
[----:B------:R0:W-:Y:S04]  /*5140*/  STL [R1+0x56c], R165 ;  /* 0x00056ca501007387 */ /* 0x0001e80000100800 */
[----:B-----5:R-:W-:Y:S04]  /*5150*/  STL [R1+0x568], R3 ;  /* 0x0005680301007387 */ /* 0x020fe80000100800 */
[----:B------:R-:W-:Y:S01]  /*5160*/  STL [R1+0x564], R2 ;  /* 0x0005640201007387 */ /* 0x000fe20000100800 */
[----:B0-----:R-:W-:-:S03]  /*5170*/  MOV R165, UR48 ;  /* 0x0000003000a57c02 */ /* 0x001fc60008000f00 */
[----:B------:R-:W-:Y:S04]  /*5180*/  STL [R1+0x560], R0 ;  /* 0x0005600001007387 */ /* 0x000fe80000100800 */
[----:B------:R0:W-:Y:S04]  /*5190*/  STL [R1+0x530], R166 ;  /* 0x000530a601007387 */ /* 0x0001e80000100800 */
[----:B------:R1:W-:Y:S04]  /*51a0*/  STL [R1+0x52c], R165 ;  /* 0x00052ca501007387 */ /* 0x0003e80000100800 */
[----:B------:R2:W-:Y:S01]  /*51b0*/  STL [R1+0x528], R167 ;  /* 0x000528a701007387 */ /* 0x0005e20000100800 */
[----:B0-----:R-:W-:-:S02]  /*51c0*/  MOV R166, UR52 ;  /* 0x0000003400a67c02 */ /* 0x001fc40008000f00 */
[----:B-1----:R-:W-:Y:S01]  /*51d0*/  MOV R165, UR57 ;  /* 0x0000003900a57c02 */ /* 0x002fe20008000f00 */
[----:B--2---:R-:W0:Y:S04]  /*51e0*/  LDC R167, c[0x0][0x230] ;  /* 0x00008c00ffa77b82 */ /* 0x004e280000000800 */
[----:B------:R-:W-:Y:S04]  /*51f0*/  STL [R1+0x570], R165 ;  /* 0x000570a501007387 */ /* 0x000fe80000100800 */
[----:B------:R1:W-:Y:S02]  /*5200*/  STL [R1+0x524], R166 ;  /* 0x000524a601007387 */ /* 0x0003e40000100800 */
[----:B-1----:R-:W-:-:S05]  /*5210*/  MOV R166, UR56 ;  /* 0x0000003800a67c02 */ /* 0x002fca0008000f00 */
[----:B------:R-:W-:Y:S01]  /*5220*/  STL [R1+0x578], R166 ;  /* 0x000578a601007387 */ /* 0x000fe20000100800 */
[----:B0-----:R-:W-:-:S03]  /*5230*/  IMAD R167, R6, -0x40, R167 ;  /* 0xffffffc006a77824 */ /* 0x001fc600078e02a7 */
[----:B------:R-:W-:Y:S02]  /*5240*/  STL [R1+0x57c], R6 ;  /* 0x00057c0601007387 */ /* 0x000fe40000100800 */
[C---:B------:R-:W-:Y:S02]  /*5250*/  ISETP.GT.AND P0, PT, R167.reuse, RZ, PT ;  /* 0x000000ffa700720c */ /* 0x040fe40003f04270 */
[----:B------:R-:W-:Y:S01]  /*5260*/  STL [R1+0x584], R188 ;  /* 0x000584bc01007387 */ /* 0x000fe20000100800 */
[C---:B------:R-:W-:Y:S02]  /*5270*/  ISETP.GT.AND P1, PT, R167.reuse, 0x1, PT ;  /* 0x00000001a700780c */ /* 0x040fe40003f24270 */
[----:B------:R-:W-:Y:S01]  /*5280*/  PRMT R200, RZ, 0x7610, R200 ;  /* 0x00007610ffc87816 */ /* 0x000fe200000000c8 */
[----:B------:R-:W-:Y:S01]  /*5290*/  STL [R1+0x580], R189 ;  /* 0x000580bd01007387 */ /* 0x000fe20000100800 */
[----:B------:R-:W-:Y:S02]  /*52a0*/  PRMT R199, RZ, 0x7610, R199 ;  /* 0x00007610ffc77816 */ /* 0x000fe400000000c7 */
[----:B------:R-:W-:-:S04]  /*52b0*/  ISETP.GT.AND P2, PT, R167, 0x2, PT ;  /* 0x00000002a700780c */ /* 0x000fc80003f44270 */
[----:B------:R-:W-:Y:S02]  /*52c0*/  @P0 IMAD.MOV.U32 R168, RZ, RZ, R188 ;  /* 0x000000ffffa80224 */ /* 0x000fe400078e00bc */
[----:B------:R-:W-:-:S05]  /*52d0*/  @P0 IMAD.MOV.U32 R169, RZ, RZ, R189 ;  /* 0x000000ffffa90224 */ /* 0x000fca00078e00bd */
[----:B------:R0:W2:Y:S04]  /*52e0*/  @P0 LDG.E.U16 R213, desc[UR6][R168.64] ;  /* 0x00000006a8d50981 */ /* 0x0000a8000c1e1500 */
[----:B------:R-:W-:Y:S04]  /*52f0*/  STL [R1+0x58c], R190 ;  /* 0x00058cbe01007387 */ /* 0x000fe80000100800 */
[----:B------:R-:W-:Y:S01]  /*5300*/  STL [R1+0x588], R191 ;  /* 0x000588bf01007387 */ /* 0x000fe20000100800 */
[----:B0-----:R-:W-:Y:S02]  /*5310*/  @P0 IMAD.MOV.U32 R168, RZ, RZ, R190 ;  /* 0x000000ffffa80224 */ /* 0x001fe400078e00be */
[----:B------:R-:W-:-:S05]  /*5320*/  @P0 IMAD.MOV.U32 R169, RZ, RZ, R191 ;  /* 0x000000ffffa90224 */ /* 0x000fca00078e00bf */
[----:B------:R0:W3:Y:S04]  /*5330*/  @P0 LDG.E.U16 R194, desc[UR6][R168.64] ;  /* 0x00000006a8c20981 */ /* 0x0000e8000c1e1500 */
[----:B------:R-:W0:Y:S04]  /*5340*/  LDL R168, [R1+0x500] ;  /* 0x0005000001a87983 */ /* 0x000e280000100800 */
[----:B------:R-:W0:Y:S01]  /*5350*/  LDL R169, [R1+0x504] ;  /* 0x0005040001a97983 */ /* 0x000e220000100800 */
[----:B------:R-:W-:Y:S02]  /*5360*/  PRMT R243, RZ, 0x7610, R243 ;  /* 0x00007610fff37816 */ /* 0x000fe400000000f3 */
[----:B------:R-:W-:-:S02]  /*5370*/  PRMT R231, RZ, 0x7610, R231 ;  /* 0x00007610ffe77816 */ /* 0x000fc400000000e7 */
[----:B------:R-:W-:Y:S02]  /*5380*/  ISETP.GT.AND P0, PT, R167, 0x3, PT ;  /* 0x00000003a700780c */ /* 0x000fe40003f04270 */
[----:B0-----:R-:W-:-:S04]  /*5390*/  @P1 LOP3.LUT R169, R169, R168, RZ, 0x3c, !PT ;  /* 0x000000a8a9a91212 */ /* 0x001fc800078e3cff */
[----:B------:R-:W-:-:S04]  /*53a0*/  @P1 LOP3.LUT R168, R169, R168, RZ, 0x3c, !PT ;  /* 0x000000a8a9a81212 */ /* 0x000fc800078e3cff */
[----:B------:R-:W-:-:S05]  /*53b0*/  @P1 LOP3.LUT R169, R169, R168, RZ, 0x3c, !PT ;  /* 0x000000a8a9a91212 */ /* 0x000fca00078e3cff */
[----:B------:R0:W4:Y:S04]  /*53c0*/  @P1 LDG.E.U16 R200, desc[UR6][R168.64] ;  /* 0x00000006a8c81981 */ /* 0x000128000c1e1500 */
[----:B------:R-:W0:Y:S04]  /*53d0*/  LDL R168, [R1+0x4f8] ;  /* 0x0004f80001a87983 */ /* 0x000e280000100800 */
[----:B------:R-:W0:Y:S02]  /*53e0*/  LDL R169, [R1+0x4fc] ;  /* 0x0004fc0001a97983 */ /* 0x000e240000100800 */
        /* <DEDUP_REMOVED lines=9> */
[----:B------:R-:W2:Y:S04]  /*5480*/  @P2 LDG.E.U16 R243, desc[UR6][R168.64] ;  /* 0x00000006a8f32981 */ /* 0x000ea8000c1e1500 */
[----:B--2---:R0:W-:Y:S04]  /*5490*/  STL [R1+0x518], R243 ;  /* 0x000518f301007387 */ /* 0x0041e80000100800 */
[----:B0-----:R-:W2:Y:S04]  /*54a0*/  LDL.LU R243, [R1+0x658] ;  /* 0x0006580001f37983 */ /* 0x001ea80000300800 */
[----:B------:R-:W3:Y:S04]  /*54b0*/  LDL R168, [R1+0x4e8] ;  /* 0x0004e80001a87983 */ /* 0x000ee80000100800 */
[----:B------:R-:W3:Y:S01]  /*54c0*/  LDL R169, [R1+0x4ec] ;  /* 0x0004ec0001a97983 */ /* 0x000ee20000100800 */
[----:B------:R-:W-:-:S02]  /*54d0*/  PRMT R229, RZ, 0x7610, R229 ;  /* 0x00007610ffe57816 */ /* 0x000fc400000000e5 */
[----:B------:R-:W-:Y:S02]  /*54e0*/  PRMT R219, RZ, 0x7610, R219 ;  /* 0x00007610ffdb7816 */ /* 0x000fe400000000db */
[----:B------:R-:W-:Y:S02]  /*54f0*/  ISETP.GT.AND P1, PT, R167, 0x4, PT ;  /* 0x00000004a700780c */ /* 0x000fe40003f24270 */
[----:B---3--:R-:W-:-:S04]  /*5500*/  @P2 LOP3.LUT R169, R169, R168, RZ, 0x3c, !PT ;  /* 0x000000a8a9a92212 */ /* 0x008fc800078e3cff */
[----:B------:R-:W-:-:S04]  /*5510*/  @P2 LOP3.LUT R168, R169, R168, RZ, 0x3c, !PT ;  /* 0x000000a8a9a82212 */ /* 0x000fc800078e3cff */
[----:B------:R-:W-:-:S05]  /*5520*/  @P2 LOP3.LUT R169, R169, R168, RZ, 0x3c, !PT ;  /* 0x000000a8a9a92212 */ /* 0x000fca00078e3cff */
[----:B------:R-:W3:Y:S04]  /*5530*/  @P2 LDG.E.U16 R231, desc[UR6][R168.64] ;  /* 0x00000006a8e72981 */ /* 0x000ee8000c1e1500 */
[----:B---3--:R0:W-:Y:S04]  /*5540*/  STL [R1+0x514], R231 ;  /* 0x000514e701007387 */ /* 0x0081e80000100800 */
[----:B0-----:R-:W3:Y:S04]  /*5550*/  LDL.LU R231, [R1+0x654] ;  /* 0x0006540001e77983 */ /* 0x001ee80000300800 */
[----:B------:R-:W4:Y:S04]  /*5560*/  LDL R168, [R1+0x4e0] ;  /* 0x0004e00001a87983 */ /* 0x000f280000100800 */
[----:B------:R-:W4:Y:S02]  /*5570*/  LDL R169, [R1+0x4e4] ;  /* 0x0004e40001a97983 */ /* 0x000f240000100800 */
[----:B----4-:R-:W-:-:S04]  /*5580*/  @P0 LOP3.LUT R169, R169, R168, RZ, 0x3c, !PT ;  /* 0x000000a8a9a90212 */ /* 0x010fc800078e3cff */
[----:B------:R-:W-:-:S04]  /*5590*/  @P0 LOP3.LUT R168, R169, R168, RZ, 0x3c, !PT ;  /* 0x000000a8a9a80212 */ /* 0x000fc800078e3cff */
[----:B------:R-:W-:-:S05]  /*55a0*/  @P0 LOP3.LUT R169, R169, R168, RZ, 0x3c, !PT ;  /* 0x000000a8a9a90212 */ /* 0x000fca00078e3cff */
[----:B------:R-:W4:Y:S04]  /*55b0*/  @P0 LDG.E.U16 R229, desc[UR6][R168.64] ;  /* 0x00000006a8e50981 */ /* 0x000f28000c1e1500 */
[----:B----4-:R0:W-:Y:S04]  /*55c0*/  STL [R1+0x510], R229 ;  /* 0x000510e501007387 */ /* 0x0101e80000100800 */
[----:B0-----:R-:W4:Y:S04]  /*55d0*/  LDL.LU R229, [R1+0x650] ;  /* 0x0006500001e57983 */ /* 0x001f280000300800 */
[----:B------:R-:W2:Y:S04]  /*55e0*/  LDL R168, [R1+0x4d8] ;  /* 0x0004d80001a87983 */ /* 0x000ea80000100800 */
[----:B------:R-:W2:Y:S01]  /*55f0*/  LDL R169, [R1+0x4dc] ;  /* 0x0004dc0001a97983 */ /* 0x000ea20000100800 */
[----:B------:R-:W-:-:S02]  /*5600*/  PRMT R164, RZ, 0x7610, R164 ;  /* 0x00007610ffa47816 */ /* 0x000fc400000000a4 */
[----:B------:R-:W-:Y:S02]  /*5610*/  PRMT R19, RZ, 0x7610, R19 ;  /* 0x00007610ff137816 */ /* 0x000fe40000000013 */
[----:B------:R-:W-:Y:S02]  /*5620*/  ISETP.GT.AND P2, PT, R167, 0x5, PT ;  /* 0x00000005a700780c */ /* 0x000fe40003f44270 */
[----:B--2---:R-:W-:-:S04]  /*5630*/  @P0 LOP3.LUT R169, R169, R168, RZ, 0x3c, !PT ;  /* 0x000000a8a9a90212 */ /* 0x004fc800078e3cff */
        /* <DEDUP_REMOVED lines=36> */
[----:B------:R-:W3:Y:S02]  /*5880*/  LDL R169, [R1+0x4bc] ;  /* 0x0004bc0001a97983 */ /* 0x000ee40000100800 */
        /* <DEDUP_REMOVED lines=31> */
[----:B------:R-:W4:Y:S04]  /*5a80*/  LDL R168, [R1+0x498] ;  /* 0x0004980001a87983 */ /* 0x000f280000100800 */
[----:B------:R-:W4:Y:S01]  /*5a90*/  LDL R169, [R1+0x49c] ;  /* 0x00049c0001a97983 */ /* 0x000f220000100800 */
[----:B------:R-:W-:Y:S02]  /*5aa0*/  PRMT R195, RZ, 0x7610, R195 ;  /* 0x00007610ffc37816 */ /* 0x000fe400000000c3 */
[----:B------:R-:W-:-:S02]  /*5ab0*/  PRMT R196, RZ, 0x7610, R196 ;  /* 0x00007610ffc47816 */ /* 0x000fc400000000c4 */
[----:B------:R-:W-:Y:S01]  /*5ac0*/  ISETP.GT.AND P0, PT, R167, 0x9, PT ;  /* 0x00000009a700780c */ /* 0x000fe20003f04270 */
[----:B---3--:R-:W-:Y:S01]  /*5ad0*/  STL [R1+0x598], R190 ;  /* 0x000598be01007387 */ /* 0x008fe20000100800 */
[----:B----4-:R-:W-:-:S04]  /*5ae0*/  @P1 LOP3.LUT R169, R169, R168, RZ, 0x3c, !PT ;  /* 0x000000a8a9a91212 */ /* 0x010fc800078e3cff */
        /* <DEDUP_REMOVED lines=12> */
[----:B------:R0:W3:Y:S04]  /*5bb0*/  @P2 LDG.E.U16 R195, desc[UR6][R168.64] ;  /* 0x00000006a8c32981 */ /* 0x0000e8000c1e1500 */
[----:B------:R-:W0:Y:S04]  /*5bc0*/  LDL R168, [R1+0x488] ;  /* 0x0004880001a87983 */ /* 0x000e280000100800 */
[----:B------:R-:W0:Y:S02]  /*5bd0*/  LDL R169, [R1+0x48c] ;  /* 0x00048c0001a97983 */ /* 0x000e240000100800 */
[----:B0-----:R-:W-:-:S04]  /*5be0*/  @P2 LOP3.LUT R169, R169, R168, RZ, 0x3c, !PT ;  /* 0x000000a8a9a92212 */ /* 0x001fc800078e3cff */
[----:B------:R-:W-:-:S04]  /*5bf0*/  @P2 LOP3.LUT R168, R169, R168, RZ, 0x3c, !PT ;  /* 0x000000a8a9a82212 */ /* 0x000fc800078e3cff */
[----:B------:R-:W-:-:S05]  /*5c00*/  @P2 LOP3.LUT R169, R169, R168, RZ, 0x3c, !PT ;  /* 0x000000a8a9a92212 */ /* 0x000fca00078e3cff */
[----:B------:R0:W4:Y:S04]  /*5c10*/  @P2 LDG.E.U16 R196, desc[UR6][R168.64] ;  /* 0x00000006a8c42981 */ /* 0x000128000c1e1500 */
        /* <DEDUP_REMOVED lines=8> */
[----:B------:R0:W2:Y:S04]  /*5ca0*/  @P0 LDG.E.U16 R198, desc[UR6][R168.64] ;  /* 0x00000006a8c60981 */ /* 0x0000a8000c1e1500 */
[----:B------:R-:W0:Y:S04]  /*5cb0*/  LDL R168, [R1+0x478] ;  /* 0x0004780001a87983 */ /* 0x000e280000100800 */
[----:B------:R-:W0:Y:S02]  /*5cc0*/  LDL R169, [R1+0x47c] ;  /* 0x00047c0001a97983 */ /* 0x000e240000100800 */
        /* <DEDUP_REMOVED lines=9> */
[----:B------:R-:W3:Y:S04]  /*5d60*/  @P1 LDG.E.U16 R161, desc[UR6][R168.64] ;  /* 0x00000006a8a11981 */ /* 0x000ee8000c1e1500 */
[----:B---3--:R0:W-:Y:S04]  /*5d70*/  STL [R1+0xa8], R161 ;  /* 0x0000a8a101007387 */ /* 0x0081e80000100800 */
[----:B0-----:R-:W3:Y:S04]  /*5d80*/  LDL.LU R161, [R1+0x630] ;  /* 0x0006300001a17983 */ /* 0x001ee80000300800 */
[----:B------:R-:W4:Y:S04]  /*5d90*/  LDL R168, [R1+0x468] ;  /* 0x0004680001a87983 */ /* 0x000f280000100800 */
[----:B------:R-:W4:Y:S01]  /*5da0*/  LDL R169, [R1+0x46c] ;  /* 0x00046c0001a97983 */ /* 0x000f220000100800 */
[----:B------:R-:W-:-:S02]  /*5db0*/  PRMT R160, RZ, 0x7610, R160 ;  /* 0x00007610ffa07816 */ /* 0x000fc400000000a0 */
[----:B------:R-:W-:Y:S02]  /*5dc0*/  PRMT R12, RZ, 0x7610, R12 ;  /* 0x00007610ff0c7816 */ /* 0x000fe4000000000c */
[----:B------:R-:W-:Y:S02]  /*5dd0*/  ISETP.GT.AND P0, PT, R167, 0xc, PT ;  /* 0x0000000ca700780c */ /* 0x000fe40003f04270 */
[----:B----4-:R-:W-:-:S04]  /*5de0*/  @P1 LOP3.LUT R169, R169, R168, RZ, 0x3c, !PT ;  /* 0x000000a8a9a91212 */ /* 0x010fc800078e3cff */
[----:B------:R-:W-:-:S04]  /*5df0*/  @P1 LOP3.LUT R168, R169, R168, RZ, 0x3c, !PT ;  /* 0x000000a8a9a81212 */ /* 0x000fc800078e3cff */
[----:B------:R-:W-:-:S05]  /*5e00*/  @P1 LOP3.LUT R169, R169, R168, RZ, 0x3c, !PT ;  /* 0x000000a8a9a91212 */ /* 0x000fca00078e3cff */
[----:B------:R-:W4:Y:S04]  /*5e10*/  @P1 LDG.E.U16 R13, desc[UR6][R168.64] ;  /* 0x00000006a80d1981 */ /* 0x000f28000c1e1500 */
[----:B----4-:R0:W-:Y:S04]  /*5e20*/  STL [R1+0xa4], R13 ;  /* 0x0000a40d01007387 */ /* 0x0101e80000100800 */
[----:B0-----:R-:W4:Y:S04]  /*5e30*/  LDL.LU R13, [R1+0x62c] ;  /* 0x00062c00010d7983 */ /* 0x001f280000300800 */
[----:B------:R-:W2:Y:S04]  /*5e40*/  LDL R168, [R1+0x460] ;  /* 0x0004600001a87983 */ /* 0x000ea80000100800 */
[----:B------:R-:W2:Y:S02]  /*5e50*/  LDL R169, [R1+0x464] ;  /* 0x0004640001a97983 */ /* 0x000ea40000100800 */
        /* <DEDUP_REMOVED lines=80> */
[----:B------:R-:W2:Y:S04]  /*6360*/  LDL R168, [R1+0x418] ;  /* 0x0004180001a87983 */ /* 0x000ea80000100800 */
[----:B------:R-:W2:Y:S01]  /*6370*/  LDL R169, [R1+0x41c] ;  /* 0x00041c0001a97983 */ /* 0x000ea20000100800 */
[----:B------:R-:W-:Y:S02]  /*6380*/  PRMT R212, RZ, 0x7610, R212 ;  /* 0x00007610ffd47816 */ /* 0x000fe400000000d4 */
[----:B------:R-:W-:-:S02]  /*6390*/  PRMT R211, RZ, 0x7610, R211 ;  /* 0x00007610ffd37816 */ /* 0x000fc400000000d3 */
[----:B------:R-:W-:Y:S01]  /*63a0*/  ISETP.GT.AND P2, PT, R167, 0x11, PT ;  /* 0x00000011a700780c */ /* 0x000fe20003f44270 */
[----:B----4-:R-:W-:Y:S01]  /*63b0*/  STL [R1+0x590], R188 ;  /* 0x000590bc01007387 */ /* 0x010fe20000100800 */
[----:B--2---:R-:W-:-:S04]  /*63c0*/  @P0 LOP3.LUT R169, R169, R168, RZ, 0x3c, !PT ;  /* 0x000000a8a9a90212 */ /* 0x004fc800078e3cff */
[----:B------:R-:W-:-:S04]  /*63d0*/  @P0 LOP3.LUT R168, R169, R168, RZ, 0x3c, !PT ;  /* 0x000000a8a9a80212 */ /* 0x000fc800078e3cff */
[----:B------:R-:W-:-:S05]  /*63e0*/  @P0 LOP3.LUT R169, R169, R168, RZ, 0x3c, !PT ;  /* 0x000000a8a9a90212 */ /* 0x000fca00078e3cff */
[----:B------:R-:W2:Y:S04]  /*63f0*/  @P0 LDG.E.U16 R189, desc[UR6][R168.64] ;  /* 0x00000006a8bd0981 */ /* 0x000ea8000c1e1500 */
[----:B------:R-:W4:Y:S04]  /*6400*/  LDL R168, [R1+0x410] ;  /* 0x0004100001a87983 */ /* 0x000f280000100800 */
[----:B------:R-:W4:Y:S01]  /*6410*/  LDL R169, [R1+0x414] ;  /* 0x0004140001a97983 */ /* 0x000f220000100800 */
[----:B------:R-:W-:Y:S02]  /*6420*/  PRMT R246, RZ, 0x7610, R246 ;  /* 0x00007610fff67816 */ /* 0x000fe400000000f6 */
[----:B------:R-:W-:-:S02]  /*6430*/  PRMT R14, RZ, 0x7610, R14 ;  /* 0x00007610ff0e7816 */ /* 0x000fc4000000000e */
[----:B------:R-:W-:Y:S01]  /*6440*/  ISETP.GT.AND P0, PT, R167, 0x12, PT ;  /* 0x00000012a700780c */ /* 0x000fe20003f04270 */
[----:B--2---:R-:W-:Y:S01]  /*6450*/  STL [R1+0x59c], R189 ;  /* 0x00059cbd01007387 */ /* 0x004fe20000100800 */
[----:B----4-:R-:W-:-:S04]  /*6460*/  @P1 LOP3.LUT R169, R169, R168, RZ, 0x3c, !PT ;  /* 0x000000a8a9a91212 */ /* 0x010fc800078e3cff */
        /* <DEDUP_REMOVED lines=71> */
[----:B------:R-:W3:Y:S04]  /*68e0*/  LDL R168, [R1+0x3c8] ;  /* 0x0003c80001a87983 */ /* 0x000ee80000100800 */
[----:B------:R-:W3:Y:S04]  /*68f0*/  LDL R169, [R1+0x3cc] ;  /* 0x0003cc0001a97983 */ /* 0x000ee80000100800 */
[----:B----4-:R0:W-:Y:S04]  /*6900*/  STL [R1+0x54], R2 ;  /* 0x0000540201007387 */ /* 0x0101e80000100800 */
[----:B0-----:R-:W4:Y:S01]  /*6910*/  LDL R2, [R1+0x3a0] ;  /* 0x0003a00001027983 */ /* 0x001f220000100800 */
        /* <DEDUP_REMOVED lines=15> */
[----:B------:R-:W4:Y:S04]  /*6a10*/  LDL R168, [R1+0x3ac] ;  /* 0x0003ac0001a87983 */ /* 0x000f280000100800 */
[----:B------:R-:W4:Y:S04]  /*6a20*/  LDL R169, [R1+0x3b0] ;  /* 0x0003b00001a97983 */ /* 0x000f280000100800 */
[----:B--2---:R0:W-:Y:S04]  /*6a30*/  STL [R1+0x4c], R193 ;  /* 0x00004cc101007387 */ /* 0x0041e80000100800 */
[----:B0-----:R-:W2:Y:S01]  /*6a40*/  LDL R193, [R1+0x390] ;  /* 0x0003900001c17983 */ /* 0x001ea20000100800 */
        /* <DEDUP_REMOVED lines=14> */
[----:B------:R-:W2:Y:S01]  /*6b30*/  LDL R169, [R1+0x39c] ;  /* 0x00039c0001a97983 */ /* 0x000ea20000100800 */
[----:B------:R-:W-:Y:S01]  /*6b40*/  @P1 IMAD.MOV.U32 R168, RZ, RZ, R2 ;  /* 0x000000ffffa81224 */ /* 0x000fe200078e0002 */
[----:B------:R-:W-:-:S02]  /*6b50*/  PRMT R6, RZ, 0x7610, R6 ;  /* 0x00007610ff067816 */ /* 0x000fc40000000006 */
[----:B------:R-:W4:Y:S01]  /*6b60*/  LDL R2, [R1+0x380] ;  /* 0x0003800001027983 */ /* 0x000f220000100800 */
[----:B------:R-:W-:Y:S02]  /*6b70*/  PRMT R166, RZ, 0x7610, R166 ;  /* 0x00007610ffa67816 */ /* 0x000fe400000000a6 */
[----:B------:R-:W-:Y:S01]  /*6b80*/  ISETP.GT.AND P0, PT, R167, 0x18, PT ;  /* 0x00000018a700780c */ /* 0x000fe20003f04270 */
[----:B--2---:R-:W2:Y:S04]  /*6b90*/  @P1 LDG.E.U16 R20, desc[UR6][R168.64] ;  /* 0x00000006a8141981 */ /* 0x004ea8000c1e1500 */
[----:B--2---:R0:W-:Y:S04]  /*6ba0*/  STL [R1+0x40], R20 ;  /* 0x0000401401007387 */ /* 0x0041e80000100800 */
[----:B0-----:R-:W2:Y:S04]  /*6bb0*/  LDL.LU R20, [R1+0x5ec] ;  /* 0x0005ec0001147983 */ /* 0x001ea80000300800 */
[----:B------:R-:W3:Y:S04]  /*6bc0*/  LDL R168, [R1+0x394] ;  /* 0x0003940001a87983 */ /* 0x000ee80000100800 */
[----:B------:R-:W3:Y:S02]  /*6bd0*/  LDL R169, [R1+0x398] ;  /* 0x0003980001a97983 */ /* 0x000ee40000100800 */
[----:B---3--:R-:W-:-:S04]  /*6be0*/  @P2 LOP3.LUT R169, R169, R168, RZ, 0x3c, !PT ;  /* 0x000000a8a9a92212 */ /* 0x008fc800078e3cff */
[----:B------:R-:W-:-:S04]  /*6bf0*/  @P2 LOP3.LUT R168, R169, R168, RZ, 0x3c, !PT ;  /* 0x000000a8a9a82212 */ /* 0x000fc800078e3cff */
[----:B------:R-:W-:-:S05]  /*6c00*/  @P2 LOP3.LUT R169, R169, R168, RZ, 0x3c, !PT ;  /* 0x000000a8a9a92212 */ /* 0x000fca00078e3cff */
[----:B------:R0:W3:Y:S04]  /*6c10*/  @P2 LDG.E.U16 R6, desc[UR6][R168.64] ;  /* 0x00000006a8062981 */ /* 0x0000e8000c1e1500 */
[----:B------:R-:W4:Y:S01]  /*6c20*/  LDL R169, [R1+0x38c] ;  /* 0x00038c0001a97983 */ /* 0x000f220000100800 */
[----:B0-----:R-:W-:-:S03]  /*6c30*/  @P2 IMAD.MOV.U32 R168, RZ, RZ, R193 ;  /* 0x000000ffffa82224 */ /* 0x001fc600078e00c1 */
[----:B---3--:R-:W-:Y:S01]  /*6c40*/  STL [R1+0x5a0], R6 ;  /* 0x0005a00601007387 */ /* 0x008fe20000100800 */
[----:B------:R-:W-:-:S03]  /*6c50*/  PRMT R210, RZ, 0x7610, R210 ;  /* 0x00007610ffd27816 */ /* 0x000fc600000000d2 */
[----:B------:R-:W3:Y:S04]  /*6c60*/  LDL R193, [R1+0x368] ;  /* 0x0003680001c17983 */ /* 0x000ee80000100800 */
[----:B----4-:R-:W4:Y:S04]  /*6c70*/  @P2 LDG.E.U16 R166, desc[UR6][R168.64] ;  /* 0x00000006a8a62981 */ /* 0x010f28000c1e1500 */
[----:B------:R-:W2:Y:S04]  /*6c80*/  LDL R168, [R1+0x384] ;  /* 0x0003840001a87983 */ /* 0x000ea80000100800 */
[----:B------:R-:W2:Y:S04]  /*6c90*/  LDL R169, [R1+0x388] ;  /* 0x0003880001a97983 */ /* 0x000ea80000100800 */
[----:B----4-:R-:W-:Y:S01]  /*6ca0*/  STL [R1+0x5a4], R166 ;  /* 0x0005a4a601007387 */ /* 0x010fe20000100800 */
[----:B--2---:R-:W-:-:S04]  /*6cb0*/  @P0 LOP3.LUT R169, R169, R168, RZ, 0x3c, !PT ;  /* 0x000000a8a9a90212 */ /* 0x004fc800078e3cff */
[----:B------:R-:W-:-:S04]  /*6cc0*/  @P0 LOP3.LUT R168, R169, R168, RZ, 0x3c, !PT ;  /* 0x000000a8a9a80212 */ /* 0x000fc800078e3cff */
[----:B------:R-:W-:-:S05]  /*6cd0*/  @P0 LOP3.LUT R169, R169, R168, RZ, 0x3c, !PT ;  /* 0x000000a8a9a90212 */ /* 0x000fca00078e3cff */
[----:B------:R0:W2:Y:S04]  /*6ce0*/  @P0 LDG.E.U16 R210, desc[UR6][R168.64] ;  /* 0x00000006a8d20981 */ /* 0x0000a8000c1e1500 */
[----:B------:R-:W4:Y:S01]  /*6cf0*/  LDL R169, [R1+0x37c] ;  /* 0x00037c0001a97983 */ /* 0x000f220000100800 */
[----:B------:R-:W-:Y:S01]  /*6d00*/  PRMT R209, RZ, 0x7610, R209 ;  /* 0x00007610ffd17816 */ /* 0x000fe200000000d1 */
[----:B0-----:R-:W-:Y:S01]  /*6d10*/  @P0 IMAD.MOV.U32 R168, RZ, RZ, R2 ;  /* 0x000000ffffa80224 */ /* 0x001fe200078e0002 */
[----:B------:R-:W-:Y:S01]  /*6d20*/  ISETP.GT.AND P1, PT, R167, 0x19, PT ;  /* 0x00000019a700780c */ /* 0x000fe20003f24270 */
[----:B------:R-:W2:Y:S04]  /*6d30*/  LDL R2, [R1+0x358] ;  /* 0x0003580001027983 */ /* 0x000ea80000100800 */
[----:B----4-:R0:W4:Y:S04]  /*6d40*/  @P0 LDG.E.U16 R209, desc[UR6][R168.64] ;  /* 0x00000006a8d10981 */ /* 0x010128000c1e1500 */
[----:B------:R-:W0:Y:S04]  /*6d50*/  LDL R168, [R1+0x374] ;  /* 0x0003740001a87983 */ /* 0x000e280000100800 */
[----:B------:R-:W0:Y:S01]  /*6d60*/  LDL R169, [R1+0x378] ;  /* 0x0003780001a97983 */ /* 0x000e220000100800 */
[----:B------:R-:W-:-:S02]  /*6d70*/  PRMT R250, RZ, 0x7610, R250 ;  /* 0x00007610fffa7816 */ /* 0x000fc400000000fa */
[----:B0-----:R-:W-:-:S04]  /*6d80*/  @P1 LOP3.LUT R169, R169, R168, RZ, 0x3c, !PT ;  /* 0x000000a8a9a91212 */ /* 0x001fc800078e3cff */
[----:B------:R-:W-:-:S04]  /*6d90*/  @P1 LOP3.LUT R168, R169, R168, RZ, 0x3c, !PT ;  /* 0x000000a8a9a81212 */ /* 0x000fc800078e3cff */
[----:B------:R-:W-:-:S05]  /*6da0*/  @P1 LOP3.LUT R169, R169, R168, RZ, 0x3c, !PT ;  /* 0x000000a8a9a91212 */ /* 0x000fca00078e3cff */
[----:B------:R0:W4:Y:S04]  /*6db0*/  @P1 LDG.E.U16 R250, desc[UR6][R168.64] ;  /* 0x00000006a8fa1981 */ /* 0x000128000c1e1500 */
[----:B------:R-:W0:Y:S04]  /*6dc0*/  LDL R168, [R1+0x36c] ;  /* 0x00036c0001a87983 */ /* 0x000e280000100800 */
[----:B------:R-:W0:Y:S01]  /*6dd0*/  LDL R169, [R1+0x370] ;  /* 0x0003700001a97983 */ /* 0x000e220000100800 */
[----:B------:R-:W-:Y:S02]  /*6de0*/  PRMT R252, RZ, 0x7610, R252 ;  /* 0x00007610fffc7816 */ /* 0x000fe400000000fc */
[----:B------:R-:W-:-:S02]  /*6df0*/  ISETP.GT.AND P2, PT, R167, 0x1a, PT ;  /* 0x0000001aa700780c */ /* 0x000fc40003f44270 */
[----:B0-----:R-:W-:-:S04]  /*6e00*/  @P1 LOP3.LUT R169, R169, R168, RZ, 0x3c, !PT ;  /* 0x000000a8a9a91212 */ /* 0x001fc800078e3cff */
[----:B------:R-:W-:-:S04]  /*6e10*/  @P1 LOP3.LUT R168, R169, R168, RZ, 0x3c, !PT ;  /* 0x000000a8a9a81212 */ /* 0x000fc800078e3cff */
[----:B------:R-:W-:-:S05]  /*6e20*/  @P1 LOP3.LUT R169, R169, R168, RZ, 0x3c, !PT ;  /* 0x000000a8a9a91212 */ /* 0x000fca00078e3cff */
[----:B------:R3:W4:Y:S04]  /*6e30*/  @P1 LDG.E.U16 R252, desc[UR6][R168.64] ;  /* 0x00000006a8fc1981 */ /* 0x000728000c1e1500 */
[----:B------:R-:W2:Y:S01]  /*6e40*/  LDL R169, [R1+0x364] ;  /* 0x0003640001a97983 */ /* 0x000ea20000100800 */
[----:B------:R-:W-:Y:S01]  /*6e50*/  PRMT R186, RZ, 0x7610, R186 ;  /* 0x00007610ffba7816 */ /* 0x000fe200000000ba */
[----:B---3--:R-:W-:Y:S01]  /*6e60*/  @P2 IMAD.MOV.U32 R168, RZ, RZ, R193 ;  /* 0x000000ffffa82224 */ /* 0x008fe200078e00c1 */
[----:B------:R-:W-:Y:S01]  /*6e70*/  PRMT R185, RZ, 0x7610, R185 ;  /* 0x00007610ffb97816 */ /* 0x000fe200000000b9 */
[----:B------:R-:W3:Y:S04]  /*6e80*/  LDL R193, [R1+0x344] ;  /* 0x0003440001c17983 */ /* 0x000ee80000100800 */
[----:B--2---:R-:W2:Y:S04]  /*6e90*/  @P2 LDG.E.U16 R186, desc[UR6][R168.64] ;  /* 0x00000006a8ba2981 */ /* 0x004ea8000c1e1500 */
[----:B------:R-:W4:Y:S04]  /*6ea0*/  LDL R168, [R1+0x35c] ;  /* 0x00035c0001a87983 */ /* 0x000f280000100800 */
[----:B------:R-:W4:Y:S01]  /*6eb0*/  LDL R169, [R1+0x360] ;  /* 0x0003600001a97983 */ /* 0x000f220000100800 */
[----:B------:R-:W-:-:S03]  /*6ec0*/  ISETP.GT.AND P0, PT, R167, 0x1b, PT ;  /* 0x0000001ba700780c */ /* 0x000fc60003f04270 */
[----:B--2---:R0:W-:Y:S01]  /*6ed0*/  STL [R1+0x3c], R186 ;  /* 0x00003cba01007387 */ /* 0x0041e20000100800 */
[----:B------:R-:W-:-:S03]  /*6ee0*/  PRMT R0, RZ, 0x7610, R0 ;  /* 0x00007610ff007816 */ /* 0x000fc60000000000 */
[----:B0-----:R-:W2:Y:S01]  /*6ef0*/  LDL R186, [R1+0x348] ;  /* 0x0003480001ba7983 */ /* 0x001ea20000100800 */
[----:B----4-:R-:W-:-:S04]  /*6f00*/  @P2 LOP3.LUT R169, R169, R168, RZ, 0x3c, !PT ;  /* 0x000000a8a9a92212 */ /* 0x010fc800078e3cff */
[----:B------:R-:W-:-:S04]  /*6f10*/  @P2 LOP3.LUT R168, R169, R168, RZ, 0x3c, !PT ;  /* 0x000000a8a9a82212 */ /* 0x000fc800078e3cff */
[----:B------:R-:W-:-:S05]  /*6f20*/  @P2 LOP3.LUT R169, R169, R168, RZ, 0x3c, !PT ;  /* 0x000000a8a9a92212 */ /* 0x000fca00078e3cff */
[----:B------:R0:W4:Y:S04]  /*6f30*/  @P2 LDG.E.U16 R185, desc[UR6][R168.64] ;  /* 0x00000006a8b92981 */ /* 0x000128000c1e1500 */
[----:B------:R-:W3:Y:S01]  /*6f40*/  LDL R169, [R1+0x354] ;  /* 0x0003540001a97983 */ /* 0x000ee20000100800 */
[----:B0-----:R-:W-:-:S03]  /*6f50*/  @P0 IMAD.MOV.U32 R168, RZ, RZ, R2 ;  /* 0x000000ffffa80224 */ /* 0x001fc600078e0002 */
[----:B----4-:R0:W-:Y:S01]  /*6f60*/  STL [R1+0x38], R185 ;  /* 0x000038b901007387 */ /* 0x0101e20000100800 */
[----:B------:R-:W-:Y:S02]  /*6f70*/  ISETP.GT.AND P1, PT, R167, 0x1c, PT ;  /* 0x0000001ca700780c */ /* 0x000fe40003f24270 */
[----:B------:R-:W-:Y:S01]  /*6f80*/  PRMT R152, RZ, 0x7610, R152 ;  /* 0x00007610ff987816 */ /* 0x000fe20000000098 */
[----:B------:R-:W4:Y:S04]  /*6f90*/  LDL R2, [R1+0x334] ;  /* 0x0003340001027983 */ /* 0x000f280000100800 */
[----:B---3--:R1:W3:Y:S01]  /*6fa0*/  @P0 LDG.E.U16 R0, desc[UR6][R168.64] ;  /* 0x00000006a8000981 */ /* 0x0082e2000c1e1500 */
[----:B------:R-:W-:-:S03]  /*6fb0*/  PRMT R18, RZ, 0x7610, R18 ;  /* 0x00007610ff127816 */ /* 0x000fc60000000012 */
[----:B0-----:R-:W4:Y:S04]  /*6fc0*/  LDL R185, [R1+0x340] ;  /* 0x0003400001b97983 */ /* 0x001f280000100800 */
[----:B------:R-:W1:Y:S04]  /*6fd0*/  LDL R168, [R1+0x34c] ;  /* 0x00034c0001a87983 */ /* 0x000e680000100800 */
[----:B------:R-:W1:Y:S02]  /*6fe0*/  LDL R169, [R1+0x350] ;  /* 0x0003500001a97983 */ /* 0x000e640000100800 */
[----:B-1----:R-:W-:-:S04]  /*6ff0*/  @P0 LOP3.LUT R169, R169, R168, RZ, 0x3c, !PT ;  /* 0x000000a8a9a90212 */ /* 0x002fc800078e3cff */
[----:B------:R-:W-:-:S04]  /*7000*/  @P0 LOP3.LUT R168, R169, R168, RZ, 0x3c, !PT ;  /* 0x000000a8a9a80212 */ /* 0x000fc800078e3cff */
[----:B------:R-:W-:-:S05]  /*7010*/  @P0 LOP3.LUT R169, R169, R168, RZ, 0x3c, !PT ;  /* 0x000000a8a9a90212 */ /* 0x000fca00078e3cff */
[----:B------:R2:W4:Y:S02]  /*7020*/  @P0 LDG.E.U16 R152, desc[UR6][R168.64] ;  /* 0x00000006a8980981 */ /* 0x000524000c1e1500 */
[----:B--2---:R-:W-:Y:S02]  /*7030*/  @P1 IMAD.MOV.U32 R168, RZ, RZ, R186 ;  /* 0x000000ffffa81224 */ /* 0x004fe400078e00ba */
[----:B------:R-:W-:-:S05]  /*7040*/  @P1 IMAD.MOV.U32 R169, RZ, RZ, R193 ;  /* 0x000000ffffa91224 */ /* 0x000fca00078e00c1 */
[----:B------:R-:W2:Y:S04]  /*7050*/  @P1 LDG.E.U16 R18, desc[UR6][R168.64] ;  /* 0x00000006a8121981 */ /* 0x000ea8000c1e1500 */
[----:B---3--:R0:W-:Y:S04]  /*7060*/  STL [R1+0x30], R0 ;  /* 0x0000300001007387 */ /* 0x0081e80000100800 */
[----:B0-----:R-:W3:Y:S04]  /*7070*/  LDL R0, [R1+0x338] ;  /* 0x0003380001007983 */ /* 0x001ee80000100800 */
[----:B----4-:R0:W-:Y:S04]  /*7080*/  STL [R1+0x28], R152 ;  /* 0x0000289801007387 */ /* 0x0101e80000100800 */
[----:B0-----:R-:W4:Y:S04]  /*7090*/  LDL.LU R152, [R1+0x5e8] ;  /* 0x0005e80001987983 */ /* 0x001f280000300800 */
[----:B------:R-:W4:Y:S04]  /*70a0*/  LDL R193, [R1+0x324] ;  /* 0x0003240001c17983 */ /* 0x000f280000100800 */
[----:B------:R-:W4:Y:S04]  /*70b0*/  LDL R186, [R1+0x328] ;  /* 0x0003280001ba7983 */ /* 0x000f280000100800 */
[----:B--2---:R0:W-:Y:S04]  /*70c0*/  STL [R1+0x24], R18 ;  /* 0x0000241201007387 */ /* 0x0041e80000100800 */
[----:B0-----:R-:W2:Y:S04]  /*70d0*/  LDL.LU R18, [R1+0x5e4] ;  /* 0x0005e40001127983 */ /* 0x001ea80000300800 */
[----:B------:R-:W3:Y:S01]  /*70e0*/  LDL R169, [R1+0x33c] ;  /* 0x00033c0001a97983 */ /* 0x000ee20000100800 */
[----:B------:R-:W-:Y:S01]  /*70f0*/  ISETP.GT.AND P2, PT, R167, 0x1d, PT ;  /* 0x0000001da700780c */ /* 0x000fe20003f44270 */
[----:B------:R-:W-:Y:S01]  /*7100*/  @P1 IMAD.MOV.U32 R168, RZ, RZ, R185 ;  /* 0x000000ffffa81224 */ /* 0x000fe200078e00b9 */
[----:B------:R-:W-:Y:S01]  /*7110*/  PRMT R184, RZ, 0x7610, R184 ;  /* 0x00007610ffb87816 */ /* 0x000fe200000000b8 */
[----:B------:R-:W2:Y:S01]  /*7120*/  LDL R185, [R1+0x31c] ;  /* 0x00031c0001b97983 */ /* 0x000ea20000100800 */
[----:B------:R-:W-:-:S04]  /*7130*/  PRMT R23, RZ, 0x7610, R23 ;  /* 0x00007610ff177816 */ /* 0x000fc80000000017 */
[----:B---3--:R0:W3:Y:S05]  /*7140*/  @P1 LDG.E.U16 R184, desc[UR6][R168.64] ;  /* 0x00000006a8b81981 */ /* 0x0080ea000c1e1500 */
[----:B0-----:R-:W-:Y:S02]  /*7150*/  @P2 IMAD.MOV.U32 R168, RZ, RZ, R0 ;  /* 0x000000ffffa82224 */ /* 0x001fe400078e0000 */
[----:B------:R-:W-:-:S05]  /*7160*/  @P2 IMAD.MOV.U32 R169, RZ, RZ, R2 ;  /* 0x000000ffffa92224 */ /* 0x000fca00078e0002 */
[----:B------:R-:W4:Y:S04]  /*7170*/  @P2 LDG.E.U16 R23, desc[UR6][R168.64] ;  /* 0x00000006a8172981 */ /* 0x000f28000c1e1500 */
[----:B---3--:R0:W-:Y:S04]  /*7180*/  STL [R1+0x20], R184 ;  /* 0x000020b801007387 */ /* 0x0081e80000100800 */
[----:B------:R-:W3:Y:S04]  /*7190*/  LDL R2, [R1+0x314] ;  /* 0x0003140001027983 */ /* 0x000ee80000100800 */
[----:B------:R-:W3:Y:S04]  /*71a0*/  LDL R0, [R1+0x318] ;  /* 0x0003180001007983 */ /* 0x000ee80000100800 */
[----:B0-----:R-:W2:Y:S04]  /*71b0*/  LDL R184, [R1+0x320] ;  /* 0x0003200001b87983 */ /* 0x001ea80000100800 */
[----:B----4-:R0:W-:Y:S04]  /*71c0*/  STL [R1+0x1c], R23 ;  /* 0x00001c1701007387 */ /* 0x0101e80000100800 */
[----:B0-----:R-:W4:Y:S04]  /*71d0*/  LDL.LU R23, [R1+0x5e0] ;  /* 0x0005e00001177983 */ /* 0x001f280000300800 */
[----:B------:R-:W3:Y:S04]  /*71e0*/  LDL R168, [R1+0x32c] ;  /* 0x00032c0001a87983 */ /* 0x000ee80000100800 */
[----:B------:R-:W3:Y:S01]  /*71f0*/  LDL R169, [R1+0x330] ;  /* 0x0003300001a97983 */ /* 0x000ee20000100800 */
[----:B------:R-:W-:-:S02]  /*7200*/  ISETP.GT.AND P0, PT, R167, 0x1e, PT ;  /* 0x0000001ea700780c */ /* 0x000fc40003f04270 */
[----:B------:R-:W-:Y:S02]  /*7210*/  PRMT R16, RZ, 0x7610, R16 ;  /* 0x00007610ff107816 */ /* 0x000fe40000000010 */
[----:B------:R-:W-:Y:S02]  /*7220*/  PRMT R189, RZ, 0x7610, R189 ;  /* 0x00007610ffbd7816 */ /* 0x000fe400000000bd */
[----:B------:R-:W-:Y:S02]  /*7230*/  PRMT R190, RZ, 0x7610, R190 ;  /* 0x00007610ffbe7816 */ /* 0x000fe400000000be */
[----:B---3--:R-:W-:-:S04]  /*7240*/  @P2 LOP3.LUT R169, R169, R168, RZ, 0x3c, !PT ;  /* 0x000000a8a9a92212 */ /* 0x008fc800078e3cff */
[----:B------:R-:W-:-:S04]  /*7250*/  @P2 LOP3.LUT R168, R169, R168, RZ, 0x3c, !PT ;  /* 0x000000a8a9a82212 */ /* 0x000fc800078e3cff */
[----:B------:R-:W-:-:S05]  /*7260*/  @P2 LOP3.LUT R169, R169, R168, RZ, 0x3c, !PT ;  /* 0x000000a8a9a92212 */ /* 0x000fca00078e3cff */
[----:B------:R0:W3:Y:S02]  /*7270*/  @P2 LDG.E.U16 R16, desc[UR6][R168.64] ;  /* 0x00000006a8102981 */ /* 0x0000e4000c1e1500 */
[----:B0-----:R-:W-:Y:S02]  /*7280*/  @P0 IMAD.MOV.U32 R168, RZ, RZ, R186 ;  /* 0x000000ffffa80224 */ /* 0x001fe400078e00ba */
[----:B------:R-:W-:-:S05]  /*7290*/  @P0 IMAD.MOV.U32 R169, RZ, RZ, R193 ;  /* 0x000000ffffa90224 */ /* 0x000fca00078e00c1 */
[----:B------:R2:W4:Y:S02]  /*72a0*/  @P0 LDG.E.U16 R189, desc[UR6][R168.64] ;  /* 0x00000006a8bd0981 */ /* 0x000524000c1e1500 */
[----:B--2---:R-:W-:Y:S02]  /*72b0*/  @P0 IMAD.MOV.U32 R168, RZ, RZ, R184 ;  /* 0x000000ffffa80224 */ /* 0x004fe400078e00b8 */
[----:B------:R-:W-:-:S05]  /*72c0*/  @P0 IMAD.MOV.U32 R169, RZ, RZ, R185 ;  /* 0x000000ffffa90224 */ /* 0x000fca00078e00b9 */
[----:B------:R0:W2:Y:S01]  /*72d0*/  @P0 LDG.E.U16 R190, desc[UR6][R168.64] ;  /* 0x00000006a8be0981 */ /* 0x0000a2000c1e1500 */
[----:B------:R-:W-:Y:S02]  /*72e0*/  ISETP.GT.AND P1, PT, R167, 0x1f, PT ;  /* 0x0000001fa700780c */ /* 0x000fe40003f24270 */
[----:B------:R-:W-:-:S11]  /*72f0*/  PRMT R5, RZ, 0x7610, R5 ;  /* 0x00007610ff057816 */ /* 0x000fd60000000005 */
[----:B0-----:R-:W-:Y:S02]  /*7300*/  @P1 IMAD.MOV.U32 R168, RZ, RZ, R0 ;  /* 0x000000ffffa81224 */ /* 0x001fe400078e0000 */
[----:B------:R-:W-:-:S05]  /*7310*/  @P1 IMAD.MOV.U32 R169, RZ, RZ, R2 ;  /* 0x000000ffffa91224 */ /* 0x000fca00078e0002 */
[----:B------:R-:W2:Y:S04]  /*7320*/  @P1 LDG.E.U16 R5, desc[UR6][R168.64] ;  /* 0x00000006a8051981 */ /* 0x000ea8000c1e1500 */
[----:B---3--:R0:W-:Y:S04]  /*7330*/  STL [R1+0x18], R16 ;  /* 0x0000181001007387 */ /* 0x0081e80000100800 */
[----:B0-----:R-:W3:Y:S04]  /*7340*/  LDL.LU R16, [R1+0x5dc] ;  /* 0x0005dc0001107983 */ /* 0x001ee80000300800 */
[----:B------:R-:W3:Y:S04]  /*7350*/  LDL R186, [R1+0x310] ;  /* 0x0003100001ba7983 */ /* 0x000ee80000100800 */
[----:B----4-:R-:W-:Y:S04]  /*7360*/  STL [R1+0x5a8], R189 ;  /* 0x0005a8bd01007387 */ /* 0x010fe80000100800 */
[----:B------:R-:W4:Y:S04]  /*7370*/  LDL R193, [R1+0x308] ;  /* 0x0003080001c17983 */ /* 0x000f280000100800 */
[----:B--2---:R-:W-:Y:S04]  /*7380*/  STL [R1+0x5ac], R190 ;  /* 0x0005acbe01007387 */ /* 0x004fe80000100800 */
[----:B------:R-:W2:Y:S01]  /*7390*/  LDL R169, [R1+0x30c] ;  /* 0x00030c0001a97983 */ /* 0x000ea20000100800 */
[----:B------:R-:W-:-:S03]  /*73a0*/  PRMT R165, RZ, 0x7610, R165 ;  /* 0x00007610ffa57816 */ /* 0x000fc600000000a5 */
[----:B------:R-:W4:Y:S04]  /*73b0*/  LDL R2, [R1+0x2fc] ;  /* 0x0002fc0001027983 */ /* 0x000f280000100800 */
[----:B------:R-:W4:Y:S04]  /*73c0*/  LDL R0, [R1+0x300] ;  /* 0x0003000001007983 */ /* 0x000f280000100800 */
[----:B------:R-:W4:Y:S04]  /*73d0*/  LDL R185, [R1+0x2f4] ;  /* 0x0002f40001b97983 */ /* 0x000f280000100800 */
[----:B------:R-:W4:Y:S04]  /*73e0*/  LDL R184, [R1+0x2f8] ;  /* 0x0002f80001b87983 */ /* 0x000f280000100800 */
[----:B------:R-:W-:Y:S01]  /*73f0*/  STL [R1+0x5b0], R5 ;  /* 0x0005b00501007387 */ /* 0x000fe20000100800 */
[----:B---3--:R-:W-:Y:S01]  /*7400*/  @P1 IMAD.MOV.U32 R168, RZ, RZ, R186 ;  /* 0x000000ffffa81224 */ /* 0x008fe200078e00ba */
[----:B------:R-:W-:-:S02]  /*7410*/  ISETP.GT.AND P2, PT, R167, 0x20, PT ;  /* 0x00000020a700780c */ /* 0x000fc40003f44270 */
[----:B------:R-:W3:Y:S04]  /*7420*/  LDL R186, [R1+0x2f0] ;  /* 0x0002f00001ba7983 */ /* 0x000ee80000100800 */
[----:B--2---:R4:W2:Y:S04]  /*7430*/  @P1 LDG.E.U16 R165, desc[UR6][R168.64] ;  /* 0x00000006a8a51981 */ /* 0x0048a8000c1e1500 */
[----:B------:R-:W3:Y:S01]  /*7440*/  LDL R169, [R1+0x304] ;  /* 0x0003040001a97983 */ /* 0x000ee20000100800 */
[----:B------:R-:W-:Y:S02]  /*7450*/  ISETP.GT.AND P0, PT, R167, 0x21, PT ;  /* 0x00000021a700780c */ /* 0x000fe40003f04270 */
[----:B----4-:R-:W-:Y:S01]  /*7460*/  @P2 IMAD.MOV.U32 R168, RZ, RZ, R193 ;  /* 0x000000ffffa82224 */ /* 0x010fe200078e00c1 */
[----:B------:R-:W-:-:S02]  /*7470*/  PRMT R208, RZ, 0x7610, R208 ;  /* 0x00007610ffd07816 */ /* 0x000fc400000000d0 */
[----:B------:R-:W-:Y:S02]  /*7480*/  PRMT R207, RZ, 0x7610, R207 ;  /* 0x00007610ffcf7816 */ /* 0x000fe400000000cf */
[----:B------:R-:W-:Y:S02]  /*7490*/  PRMT R22, RZ, 0x7610, R22 ;  /* 0x00007610ff167816 */ /* 0x000fe40000000016 */
[----:B---3--:R0:W3:Y:S02]  /*74a0*/  @P2 LDG.E.U16 R208, desc[UR6][R168.64] ;  /* 0x00000006a8d02981 */ /* 0x0080e4000c1e1500 */
[----:B0-----:R-:W-:Y:S02]  /*74b0*/  @P2 IMAD.MOV.U32 R168, RZ, RZ, R0 ;  /* 0x000000ffffa82224 */ /* 0x001fe400078e0000 */
[----:B------:R-:W-:-:S05]  /*74c0*/  @P2 IMAD.MOV.U32 R169, RZ, RZ, R2 ;  /* 0x000000ffffa92224 */ /* 0x000fca00078e0002 */
[----:B------:R0:W4:Y:S02]  /*74d0*/  @P2 LDG.E.U16 R207, desc[UR6][R168.64] ;  /* 0x00000006a8cf2981 */ /* 0x000124000c1e1500 */
[----:B0-----:R-:W-:Y:S02]  /*74e0*/  @P0 IMAD.MOV.U32 R168, RZ, RZ, R184 ;  /* 0x000000ffffa80224 */ /* 0x001fe400078e00b8 */
[----:B------:R-:W-:-:S05]  /*74f0*/  @P0 IMAD.MOV.U32 R169, RZ, RZ, R185 ;  /* 0x000000ffffa90224 */ /* 0x000fca00078e00b9 */
[----:B------:R-:W3:Y:S04]  /*7500*/  @P0 LDG.E.U16 R22, desc[UR6][R168.64] ;  /* 0x00000006a8160981 */ /* 0x000ee8000c1e1500 */
[----:B--2---:R-:W-:Y:S04]  /*7510*/  STL [R1+0x5b4], R165 ;  /* 0x0005b4a501007387 */ /* 0x004fe80000100800 */
[----:B------:R-:W2:Y:S04]  /*7520*/  LDL R193, [R1+0x2e8] ;  /* 0x0002e80001c17983 */ /* 0x000ea80000100800 */
[----:B------:R-:W4:Y:S04]  /*7530*/  LDL R2, [R1+0x2dc] ;  /* 0x0002dc0001027983 */ /* 0x000f280000100800 */
[----:B------:R-:W4:Y:S04]  /*7540*/  LDL R0, [R1+0x2e0] ;  /* 0x0002e00001007983 */ /* 0x000f280000100800 */
[----:B------:R-:W4:Y:S04]  /*7550*/  LDL R185, [R1+0x2d4] ;  /* 0x0002d40001b97983 */ /* 0x000f280000100800 */
[----:B------:R-:W4:Y:S04]  /*7560*/  LDL R184, [R1+0x2d8] ;  /* 0x0002d80001b87983 */ /* 0x000f280000100800 */
[----:B---3--:R0:W-:Y:S04]  /*7570*/  STL [R1+0x14], R22 ;  /* 0x0000141601007387 */ /* 0x0081e80000100800 */
[----:B0-----:R-:W3:Y:S04]  /*7580*/  LDL.LU R22, [R1+0x5d8] ;  /* 0x0005d80001167983 */ /* 0x001ee80000300800 */
[----:B------:R-:W2:Y:S01]  /*7590*/  LDL R169, [R1+0x2ec] ;  /* 0x0002ec0001a97983 */ /* 0x000ea20000100800 */
[----:B------:R-:W-:Y:S01]  /*75a0*/  PRMT R3, RZ, 0x7610, R3 ;  /* 0x00007610ff037816 */ /* 0x000fe20000000003 */
[----:B------:R-:W-:Y:S01]  /*75b0*/  @P0 IMAD.MOV.U32 R168, RZ, RZ, R186 ;  /* 0x000000ffffa80224 */ /* 0x000fe200078e00ba */
[----:B------:R-:W-:Y:S01]  /*75c0*/  ISETP.GT.AND P1, PT, R167, 0x22, PT ;  /* 0x00000022a700780c */ /* 0x000fe20003f24270 */
[----:B------:R-:W3:Y:S04]  /*75d0*/  LDL R186, [R1+0x2cc] ;  /* 0x0002cc0001ba7983 */ /* 0x000ee80000100800 */
[----:B--2---:R0:W2:Y:S04]  /*75e0*/  @P0 LDG.E.U16 R3, desc[UR6][R168.64] ;  /* 0x00000006a8030981 */ /* 0x0040a8000c1e1500 */
[----:B------:R-:W4:Y:S01]  /*75f0*/  LDL R169, [R1+0x2e4] ;  /* 0x0002e40001a97983 */ /* 0x000f220000100800 */
[----:B------:R-:W-:-:S03]  /*7600*/  PRMT R192, RZ, 0x7610, R192 ;  /* 0x00007610ffc07816 */ /* 0x000fc600000000c0 */
[----:B0-----:R-:W-:Y:S01]  /*7610*/  @P1 IMAD.MOV.U32 R168, RZ, RZ, R193 ;  /* 0x000000ffffa81224 */ /* 0x001fe200078e00c1 */
[----:B------:R-:W-:Y:S02]  /*7620*/  ISETP.GT.AND P2, PT, R167, 0x23, PT ;  /* 0x00000023a700780c */ /* 0x000fe40003f44270 */
[----:B------:R-:W-:Y:S02]  /*7630*/  PRMT R187, RZ, 0x7610, R187 ;  /* 0x00007610ffbb7816 */ /* 0x000fe400000000bb */
[----:B------:R-:W-:Y:S01]  /*7640*/  PRMT R165, RZ, 0x7610, R165 ;  /* 0x00007610ffa57816 */ /* 0x000fe200000000a5 */
[----:B--2---:R0:W-:Y:S04]  /*7650*/  STL [R1+0x10], R3 ;  /* 0x0000100301007387 */ /* 0x0041e80000100800 */
[----:B0-----:R-:W2:Y:S04]  /*7660*/  LDL R3, [R1+0x2d0] ;  /* 0x0002d00001037983 */ /* 0x001ea80000100800 */
[----:B----4-:R0:W4:Y:S02]  /*7670*/  @P1 LDG.E.U16 R192, desc[UR6][R168.64] ;  /* 0x00000006a8c01981 */ /* 0x010124000c1e1500 */
[----:B0-----:R-:W-:-:S02]  /*7680*/  @P1 IMAD.MOV.U32 R168, RZ, RZ, R0 ;  /* 0x000000ffffa81224 */ /* 0x001fc400078e0000 */
[----:B------:R-:W-:Y:S01]  /*7690*/  @P1 IMAD.MOV.U32 R169, RZ, RZ, R2 ;  /* 0x000000ffffa91224 */ /* 0x000fe200078e0002 */
[----:B------:R-:W4:Y:S04]  /*76a0*/  LDL R0, [R1+0x2c8] ;  /* 0x0002c80001007983 */ /* 0x000f280000100800 */
[----:B------:R-:W4:Y:S04]  /*76b0*/  LDL R2, [R1+0x2c4] ;  /* 0x0002c40001027983 */ /* 0x000f280000100800 */
[----:B------:R0:W4:Y:S02]  /*76c0*/  @P1 LDG.E.U16 R187, desc[UR6][R168.64] ;  /* 0x00000006a8bb1981 */ /* 0x000124000c1e1500 */
[----:B0-----:R-:W-:-:S02]  /*76d0*/  @P2 IMAD.MOV.U32 R168, RZ, RZ, R184 ;  /* 0x000000ffffa82224 */ /* 0x001fc400078e00b8 */
[----:B------:R-:W-:Y:S01]  /*76e0*/  @P2 IMAD.MOV.U32 R169, RZ, RZ, R185 ;  /* 0x000000ffffa92224 */ /* 0x000fe200078e00b9 */
[----:B------:R-:W-:Y:S01]  /*76f0*/  ISETP.GT.AND P0, PT, R167, 0x24, PT ;  /* 0x00000024a700780c */ /* 0x000fe20003f04270 */
[----:B------:R-:W4:Y:S04]  /*7700*/  LDL R185, [R1+0x2bc] ;  /* 0x0002bc0001b97983 */ /* 0x000f280000100800 */
[----:B------:R3:W4:Y:S01]  /*7710*/  @P2 LDG.E.U16 R165, desc[UR6][R168.64] ;  /* 0x00000006a8a52981 */ /* 0x000722000c1e1500 */
[----:B------:R-:W-:Y:S02]  /*7720*/  PRMT R5, RZ, 0x7610, R5 ;  /* 0x00007610ff057816 */ /* 0x000fe40000000005 */
[----:B------:R-:W-:Y:S01]  /*7730*/  PRMT R190, RZ, 0x7610, R190 ;  /* 0x00007610ffbe7816 */ /* 0x000fe200000000be */
[----:B------:R-:W4:Y:S01]  /*7740*/  LDL R184, [R1+0x2c0] ;  /* 0x0002c00001b87983 */ /* 0x000f220000100800 */
[----:B---3--:R-:W-:-:S02]  /*7750*/  @P2 IMAD.MOV.U32 R169, RZ, RZ, R186 ;  /* 0x000000ffffa92224 */ /* 0x008fc400078e00ba */
[----:B--2---:R-:W-:-:S05]  /*7760*/  @P2 IMAD.MOV.U32 R168, RZ, RZ, R3 ;  /* 0x000000ffffa82224 */ /* 0x004fca00078e0003 */
[----:B------:R4:W2:Y:S02]  /*7770*/  @P2 LDG.E.U16 R5, desc[UR6][R168.64] ;  /* 0x00000006a8052981 */ /* 0x0008a4000c1e1500 */
[----:B----4-:R-:W-:Y:S02]  /*7780*/  @P0 IMAD.MOV.U32 R168, RZ, RZ, R0 ;  /* 0x000000ffffa80224 */ /* 0x010fe400078e0000 */
[----:B------:R-:W-:-:S05]  /*7790*/  @P0 IMAD.MOV.U32 R169, RZ, RZ, R2 ;  /* 0x000000ffffa90224 */ /* 0x000fca00078e0002 */
[----:B------:R0:W3:Y:S04]  /*77a0*/  @P0 LDG.E.U16 R190, desc[UR6][R168.64] ;  /* 0x00000006a8be0981 */ /* 0x0000e8000c1e1500 */
[----:B------:R1:W-:Y:S04]  /*77b0*/  STL [R1+0x5b8], R165 ;  /* 0x0005b8a501007387 */ /* 0x0003e80000100800 */
[----:B------:R-:W4:Y:S04]  /*77c0*/  LDL R3, [R1+0x2b8] ;  /* 0x0002b80001037983 */ /* 0x000f280000100800 */
[----:B-1----:R-:W4:Y:S01]  /*77d0*/  LDL R165, [R1+0x2b4] ;  /* 0x0002b40001a57983 */ /* 0x002f220000100800 */
[----:B------:R-:W-:Y:S01]  /*77e0*/  PRMT R189, RZ, 0x7610, R189 ;  /* 0x00007610ffbd7816 */ /* 0x000fe200000000bd */
[----:B0-----:R-:W-:-:S02]  /*77f0*/  @P0 IMAD.MOV.U32 R168, RZ, RZ, R184 ;  /* 0x000000ffffa80224 */ /* 0x001fc400078e00b8 */
[----:B------:R-:W-:-:S05]  /*7800*/  @P0 IMAD.MOV.U32 R169, RZ, RZ, R185 ;  /* 0x000000ffffa90224 */ /* 0x000fca00078e00b9 */
[----:B------:R4:W4:Y:S01]  /*7810*/  @P0 LDG.E.U16 R189, desc[UR6][R168.64] ;  /* 0x00000006a8bd0981 */ /* 0x000922000c1e1500 */
[----:B------:R-:W-:Y:S02]  /*7820*/  ISETP.GT.AND P1, PT, R167, 0x25, PT ;  /* 0x00000025a700780c */ /* 0x000fe40003f24270 */
[----:B------:R-:W-:Y:S01]  /*7830*/  PRMT R166, RZ, 0x7610, R166 ;  /* 0x00007610ffa67816 */ /* 0x000fe200000000a6 */
[----:B--2---:R0:W-:Y:S04]  /*7840*/  STL [R1+0x5bc], R5 ;  /* 0x0005bc0501007387 */ /* 0x0041e80000100800 */
[----:B------:R-:W2:Y:S04]  /*7850*/  LDL R2, [R1+0x2ac] ;  /* 0x0002ac0001027983 */ /* 0x000ea80000100800 */
[----:B------:R-:W2:Y:S04]  /*7860*/  LDL R0, [R1+0x2b0] ;  /* 0x0002b00001007983 */ /* 0x000ea80000100800 */
[----:B---3--:R-:W-:Y:S04]  /*7870*/  STL [R1+0x5c0], R190 ;  /* 0x0005c0be01007387 */ /* 0x008fe80000100800 */
[----:B------:R-:W3:Y:S04]  /*7880*/  LDL R186, [R1+0x2a4] ;  /* 0x0002a40001ba7983 */ /* 0x000ee80000100800 */
[----:B------:R-:W3:Y:S01]  /*7890*/  LDL R185, [R1+0x2a8] ;  /* 0x0002a80001b97983 */ /* 0x000ee20000100800 */
[----:B----4-:R-:W-:-:S02]  /*78a0*/  @P1 IMAD.MOV.U32 R168, RZ, RZ, R3 ;  /* 0x000000ffffa81224 */ /* 0x010fc400078e0003 */
[----:B------:R-:W-:-:S05]  /*78b0*/  @P1 IMAD.MOV.U32 R169, RZ, RZ, R165 ;  /* 0x000000ffffa91224 */ /* 0x000fca00078e00a5 */
[----:B------:R2:W4:Y:S01]  /*78c0*/  @P1 LDG.E.U16 R166, desc[UR6][R168.64] ;  /* 0x00000006a8a61981 */ /* 0x000522000c1e1500 */
[----:B------:R-:W-:Y:S02]  /*78d0*/  ISETP.GT.AND P2, PT, R167, 0x26, PT ;  /* 0x00000026a700780c */ /* 0x000fe40003f44270 */
[----:B------:R-:W-:Y:S02]  /*78e0*/  PRMT R6, RZ, 0x7610, R6 ;  /* 0x00007610ff067816 */ /* 0x000fe40000000006 */
[----:B------:R-:W-:Y:S01]  /*78f0*/  PRMT R191, RZ, 0x7610, R191 ;  /* 0x00007610ffbf7816 */ /* 0x000fe200000000bf */
[----:B------:R-:W-:Y:S04]  /*7900*/  STL [R1+0xc], R192 ;  /* 0x00000cc001007387 */ /* 0x000fe80000100800 */
[----:B------:R-:W-:Y:S04]  /*7910*/  STL [R1+0x5c4], R189 ;  /* 0x0005c4bd01007387 */ /* 0x000fe80000100800 */
[----:B------:R-:W4:Y:S04]  /*7920*/  LDL R184, [R1+0x29c] ;  /* 0x00029c0001b87983 */ /* 0x000f280000100800 */
[----:B------:R-:W4:Y:S04]  /*7930*/  LDL R165, [R1+0x2a0] ;  /* 0x0002a00001a57983 */ /* 0x000f280000100800 */
[----:B------:R-:W-:Y:S04]  /*7940*/  STL [R1+0x4], R187 ;  /* 0x000004bb01007387 */ /* 0x000fe80000100800 */
[----:B0-----:R-:W4:Y:S04]  /*7950*/  LDL R5, [R1+0x294] ;  /* 0x0002940001057983 */ /* 0x001f280000100800 */
[----:B------:R-:W4:Y:S01]  /*7960*/  LDL R3, [R1+0x298] ;  /* 0x0002980001037983 */ /* 0x000f220000100800 */
[----:B--2---:R-:W-:-:S02]  /*7970*/  @P1 IMAD.MOV.U32 R169, RZ, RZ, R2 ;  /* 0x000000ffffa91224 */ /* 0x004fc400078e0002 */
[----:B------:R-:W-:-:S05]  /*7980*/  @P1 IMAD.MOV.U32 R168, RZ, RZ, R0 ;  /* 0x000000ffffa81224 */ /* 0x000fca00078e0000 */
[----:B------:R3:W2:Y:S02]  /*7990*/  @P1 LDG.E.U16 R6, desc[UR6][R168.64] ;  /* 0x00000006a8061981 */ /* 0x0006a4000c1e1500 */
[----:B---3--:R-:W-:Y:S02]  /*79a0*/  @P2 IMAD.MOV.U32 R169, RZ, RZ, R186 ;  /* 0x000000ffffa92224 */ /* 0x008fe400078e00ba */
[----:B------:R-:W-:-:S05]  /*79b0*/  @P2 IMAD.MOV.U32 R168, RZ, RZ, R185 ;  /* 0x000000ffffa82224 */ /* 0x000fca00078e00b9 */
[----:B------:R0:W3:Y:S04]  /*79c0*/  @P2 LDG.E.U16 R191, desc[UR6][R168.64] ;  /* 0x00000006a8bf2981 */ /* 0x0000e8000c1e1500 */
[----:B----4-:R1:W-:Y:S04]  /*79d0*/  STL [R1+0x5c8], R166 ;  /* 0x0005c8a601007387 */ /* 0x0103e80000100800 */
[----:B------:R-:W4:Y:S04]  /*79e0*/  LDL R0, [R1+0x290] ;  /* 0x0002900001007983 */ /* 0x000f280000100800 */
[----:B------:R-:W4:Y:S01]  /*79f0*/  LDL R2, [R1+0x28c] ;  /* 0x00028c0001027983 */ /* 0x000f220000100800 */
[----:B------:R-:W-:-:S02]  /*7a00*/  ISETP.GT.AND P0, PT, R167, 0x27, PT ;  /* 0x00000027a700780c */ /* 0x000fc40003f04270 */
[----:B------:R-:W-:Y:S01]  /*7a10*/  PRMT R188, RZ, 0x7610, R188 ;  /* 0x00007610ffbc7816 */ /* 0x000fe200000000bc */
[----:B0-----:R-:W-:Y:S02]  /*7a20*/  @P2 IMAD.MOV.U32 R169, RZ, RZ, R184 ;  /* 0x000000ffffa92224 */ /* 0x001fe400078e00b8 */
[----:B------:R-:W-:-:S05]  /*7a30*/  @P2 IMAD.MOV.U32 R168, RZ, RZ, R165 ;  /* 0x000000ffffa82224 */ /* 0x000fca00078e00a5 */
[----:B------:R0:W4:Y:S03]  /*7a40*/  @P2 LDG.E.U16 R188, desc[UR6][R168.64] ;  /* 0x00000006a8bc2981 */ /* 0x000126000c1e1500 */
[----:B0-----:R-:W-:Y:S02]  /*7a50*/  @P0 IMAD.MOV.U32 R168, RZ, RZ, R3 ;  /* 0x000000ffffa80224 */ /* 0x001fe400078e0003 */
[----:B------:R-:W-:Y:S01]  /*7a60*/  @P0 IMAD.MOV.U32 R169, RZ, RZ, R5 ;  /* 0x000000ffffa90224 */ /* 0x000fe200078e0005 */
[----:B------:R-:W-:-:S06]  /*7a70*/  PRMT R251, RZ, 0x7610, R251 ;  /* 0x00007610fffb7816 */ /* 0x000fcc00000000fb */
[----:B------:R4:W4:Y:S04]  /*7a80*/  @P0 LDG.E.U16 R251, desc[UR6][R168.64] ;  /* 0x00000006a8fb0981 */ /* 0x000928000c1e1500 */
[----:B--2---:R0:W-:Y:S04]  /*7a90*/  STL [R1+0x5cc], R6 ;  /* 0x0005cc0601007387 */ /* 0x0041e80000100800 */
[----:B---3--:R2:W-:Y:S04]  /*7aa0*/  STL [R1+0x5d0], R191 ;  /* 0x0005d0bf01007387 */ /* 0x0085e80000100800 */
[----:B------:R-:W3:Y:S04]  /*7ab0*/  LDL R184, [R1+0x284] ;  /* 0x0002840001b87983 */ /* 0x000ee80000100800 */
[----:B-1----:R-:W2:Y:S04]  /*7ac0*/  LDL R166, [R1+0x288] ;  /* 0x0002880001a67983 */ /* 0x002ea80000100800 */
[----:B------:R-:W2:Y:S04]  /*7ad0*/  LDL R5, [R1+0x27c] ;  /* 0x00027c0001057983 */ /* 0x000ea80000100800 */
[----:B------:R-:W2:Y:S01]  /*7ae0*/  LDL R3, [R1+0x280] ;  /* 0x0002800001037983 */ /* 0x000ea20000100800 */
[----:B------:R-:W-:-:S02]  /*7af0*/  ISETP.GT.AND P1, PT, R167, 0x28, PT ;  /* 0x00000028a700780c */ /* 0x000fc40003f24270 */
[----:B------:R-:W-:Y:S01]  /*7b00*/  PRMT R249, RZ, 0x7610, R249 ;  /* 0x00007610fff97816 */ /* 0x000fe200000000f9 */
[----:B------:R-:W2:Y:S01]  /*7b10*/  LDL R165, [R1+0x26c] ;  /* 0x00026c0001a57983 */ /* 0x000ea20000100800 */
[----:B----4-:R-:W-:-:S03]  /*7b20*/  @P0 IMAD.MOV.U32 R168, RZ, RZ, R0 ;  /* 0x000000ffffa80224 */ /* 0x010fc600078e0000 */
[----:B0-----:R-:W4:Y:S04]  /*7b30*/  LDL R6, [R1+0x270] ;  /* 0x0002700001067983 */ /* 0x001f280000100800 */
[----:B------:R-:W4:Y:S01]  /*7b40*/  LDL R0, [R1+0x278] ;  /* 0x0002780001007983 */ /* 0x000f220000100800 */
[----:B------:R-:W-:-:S03]  /*7b50*/  @P0 IMAD.MOV.U32 R169, RZ, RZ, R2 ;  /* 0x000000ffffa90224 */ /* 0x000fc600078e0002 */
[----:B------:R-:W4:Y:S01]  /*7b60*/  LDL R2, [R1+0x274] ;  /* 0x0002740001027983 */ /* 0x000f220000100800 */
[----:B------:R-:W-:-:S03]  /*7b70*/  PRMT R206, RZ, 0x7610, R206 ;  /* 0x00007610ffce7816 */ /* 0x000fc600000000ce */
[----:B------:R3:W4:Y:S01]  /*7b80*/  @P0 LDG.E.U16 R249, desc[UR6][R168.64] ;  /* 0x00000006a8f90981 */ /* 0x000722000c1e1500 */
[----:B------:R-:W-:Y:S02]  /*7b90*/  ISETP.GT.AND P2, PT, R167, 0x29, PT ;  /* 0x00000029a700780c */ /* 0x000fe40003f44270 */
[----:B------:R-:W-:Y:S01]  /*7ba0*/  PRMT R205, RZ, 0x7610, R205 ;  /* 0x00007610ffcd7816 */ /* 0x000fe200000000cd */
[----:B------:R-:W4:Y:S01]  /*7bb0*/  LDL R186, [R1+0x204] ;  /* 0x0002040001ba7983 */ /* 0x000f220000100800 */
[----:B------:R-:W-:Y:S02]  /*7bc0*/  PRMT R248, RZ, 0x7610, R248 ;  /* 0x00007610fff87816 */ /* 0x000fe400000000f8 */
[----:B------:R-:W-:Y:S01]  /*7bd0*/  PRMT R247, RZ, 0x7610, R247 ;  /* 0x00007610fff77816 */ /* 0x000fe200000000f7 */
[----:B------:R-:W4:Y:S01]  /*7be0*/  LDL R185, [R1+0x208] ;  /* 0x0002080001b97983 */ /* 0x000f220000100800 */
[----:B------:R-:W-:Y:S02]  /*7bf0*/  PRMT R245, RZ, 0x7610, R245 ;  /* 0x00007610fff57816 */ /* 0x000fe400000000f5 */
[----:B------:R-:W-:Y:S01]  /*7c00*/  PRMT R244, RZ, 0x7610, R244 ;  /* 0x00007610fff47816 */ /* 0x000fe200000000f4 */
[----:B------:R-:W4:Y:S01]  /*7c10*/  LDL R187, [R1+0x114] ;  /* 0x0001140001bb7983 */ /* 0x000f220000100800 */
[----:B---3--:R-:W-:-:S03]  /*7c20*/  @P1 IMAD.MOV.U32 R169, RZ, RZ, R184 ;  /* 0x000000ffffa91224 */ /* 0x008fc600078e00b8 */
[----:B------:R-:W3:Y:S01]  /*7c30*/  LDL R184, [R1+0x264] ;  /* 0x0002640001b87983 */ /* 0x000ee20000100800 */
[----:B--2---:R-:W-:-:S03]  /*7c40*/  @P1 IMAD.MOV.U32 R168, RZ, RZ, R166 ;  /* 0x000000ffffa81224 */ /* 0x004fc600078e00a6 */
[----:B------:R-:W2:Y:S04]  /*7c50*/  LDL R166, [R1+0x268] ;  /* 0x0002680001a67983 */ /* 0x000ea80000100800 */
[----:B------:R0:W2:Y:S02]  /*7c60*/  @P1 LDG.E.U16 R206, desc[UR6][R168.64] ;  /* 0x00000006a8ce1981 */ /* 0x0000a4000c1e1500 */
[----:B0-----:R-:W-:Y:S02]  /*7c70*/  @P1 IMAD.MOV.U32 R168, RZ, RZ, R3 ;  /* 0x000000ffffa81224 */ /* 0x001fe400078e0003 */
[----:B------:R-:W-:Y:S01]  /*7c80*/  @P1 IMAD.MOV.U32 R169, RZ, RZ, R5 ;  /* 0x000000ffffa91224 */ /* 0x000fe200078e0005 */
[----:B------:R-:W2:Y:S04]  /*7c90*/  LDL R3, [R1+0x260] ;  /* 0x0002600001037983 */ /* 0x000ea80000100800 */
[----:B------:R-:W2:Y:S04]  /*7ca0*/  LDL R5, [R1+0x25c] ;  /* 0x00025c0001057983 */ /* 0x000ea80000100800 */
[----:B------:R4:W2:Y:S02]  /*7cb0*/  @P1 LDG.E.U16 R205, desc[UR6][R168.64] ;  /* 0x00000006a8cd1981 */ /* 0x0008a4000c1e1500 */
[----:B----4-:R-:W-:-:S02]  /*7cc0*/  @P2 IMAD.MOV.U32 R168, RZ, RZ, R0 ;  /* 0x000000ffffa82224 */ /* 0x010fc400078e0000 */
[----:B------:R-:W4:Y:S01]  /*7cd0*/  LDL R0, [R1+0x258] ;  /* 0x0002580001007983 */ /* 0x000f220000100800 */
[----:B------:R-:W-:-:S03]  /*7ce0*/  @P2 IMAD.MOV.U32 R169, RZ, RZ, R2 ;  /* 0x000000ffffa92224 */ /* 0x000fc600078e0002 */
[----:B------:R-:W4:Y:S01]  /*7cf0*/  LDL R2, [R1+0x254] ;  /* 0x0002540001027983 */ /* 0x000f220000100800 */
[----:B------:R-:W-:-:S03]  /*7d00*/  ISETP.GT.AND P0, PT, R167, 0x2a, PT ;  /* 0x0000002aa700780c */ /* 0x000fc60003f04270 */
[----:B------:R0:W4:Y:S02]  /*7d10*/  @P2 LDG.E.U16 R248, desc[UR6][R168.64] ;  /* 0x00000006a8f82981 */ /* 0x000124000c1e1500 */
[----:B0-----:R-:W-:Y:S02]  /*7d20*/  @P2 IMAD.MOV.U32 R168, RZ, RZ, R6 ;  /* 0x000000ffffa82224 */ /* 0x001fe400078e0006 */
[----:B------:R-:W-:Y:S01]  /*7d30*/  @P2 IMAD.MOV.U32 R169, RZ, RZ, R165 ;  /* 0x000000ffffa92224 */ /* 0x000fe200078e00a5 */
[----:B------:R-:W4:Y:S04]  /*7d40*/  LDL R6, [R1+0x250] ;  /* 0x0002500001067983 */ /* 0x000f280000100800 */
[----:B------:R3:W4:Y:S04]  /*7d50*/  @P2 LDG.E.U16 R247, desc[UR6][R168.64] ;  /* 0x00000006a8f72981 */ /* 0x000728000c1e1500 */
[----:B------:R-:W4:Y:S01]  /*7d60*/  LDL R165, [R1+0x24c] ;  /* 0x00024c0001a57983 */ /* 0x000f220000100800 */
[----:B------:R-:W-:Y:S01]  /*7d70*/  ISETP.GT.AND P1, PT, R167, 0x2b, PT ;  /* 0x0000002ba700780c */ /* 0x000fe20003f24270 */
[----:B---3--:R-:W-:-:S02]  /*7d80*/  @P0 IMAD.MOV.U32 R169, RZ, RZ, R184 ;  /* 0x000000ffffa90224 */ /* 0x008fc400078e00b8 */
[----:B--2---:R-:W-:Y:S01]  /*7d90*/  @P0 IMAD.MOV.U32 R168, RZ, RZ, R166 ;  /* 0x000000ffffa80224 */ /* 0x004fe200078e00a6 */
[----:B------:R-:W-:Y:S01]  /*7da0*/  ISETP.GT.AND P2, PT, R167, 0x2c, PT ;  /* 0x0000002ca700780c */ /* 0x000fe20003f44270 */
[----:B------:R-:W2:Y:S04]  /*7db0*/  LDL R184, [R1+0x234] ;  /* 0x0002340001b87983 */ /* 0x000ea80000100800 */
[----:B------:R0:W3:Y:S01]  /*7dc0*/  @P0 LDG.E.U16 R245, desc[UR6][R168.64] ;  /* 0x00000006a8f50981 */ /* 0x0000e2000c1e1500 */
[----:B------:R-:W-:-:S03]  /*7dd0*/  PRMT R242, RZ, 0x7610, R242 ;  /* 0x00007610fff27816 */ /* 0x000fc600000000f2 */
[----:B------:R-:W2:Y:S01]  /*7de0*/  LDL R166, [R1+0x238] ;  /* 0x0002380001a67983 */ /* 0x000ea20000100800 */
[----:B0-----:R-:W-:-:S03]  /*7df0*/  @P0 IMAD.MOV.U32 R168, RZ, RZ, R3 ;  /* 0x000000ffffa80224 */ /* 0x001fc600078e0003 */
[----:B------:R-:W3:Y:S01]  /*7e00*/  LDL R3, [R1+0x248] ;  /* 0x0002480001037983 */ /* 0x000ee20000100800 */
[----:B------:R-:W-:-:S03]  /*7e10*/  @P0 IMAD.MOV.U32 R169, RZ, RZ, R5 ;  /* 0x000000ffffa90224 */ /* 0x000fc600078e0005 */
[----:B------:R-:W2:Y:S04]  /*7e20*/  LDL R5, [R1+0x244] ;  /* 0x0002440001057983 */ /* 0x000ea80000100800 */
[----:B------:R4:W2:Y:S02]  /*7e30*/  @P0 LDG.E.U16 R244, desc[UR6][R168.64] ;  /* 0x00000006a8f40981 */ /* 0x0008a4000c1e1500 */
[----:B----4-:R-:W-:Y:S02]  /*7e40*/  @P1 IMAD.MOV.U32 R168, RZ, RZ, R0 ;  /* 0x000000ffffa81224 */ /* 0x010fe400078e0000 */
[----:B------:R-:W4:Y:S01]  /*7e50*/  LDL R0, [R1+0x240] ;  /* 0x0002400001007983 */ /* 0x000f220000100800 */
[----:B------:R-:W-:-:S03]  /*7e60*/  @P1 IMAD.MOV.U32 R169, RZ, RZ, R2 ;  /* 0x000000ffffa91224 */ /* 0x000fc600078e0002 */
[----:B------:R-:W4:Y:S01]  /*7e70*/  LDL R2, [R1+0x23c] ;  /* 0x00023c0001027983 */ /* 0x000f220000100800 */
[----:B------:R-:W-:-:S03]  /*7e80*/  PRMT R241, RZ, 0x7610, R241 ;  /* 0x00007610fff17816 */ /* 0x000fc600000000f1 */
[----:B------:R0:W4:Y:S02]  /*7e90*/  @P1 LDG.E.U16 R242, desc[UR6][R168.64] ;  /* 0x00000006a8f21981 */ /* 0x000124000c1e1500 */
[----:B0-----:R-:W-:Y:S02]  /*7ea0*/  @P1 IMAD.MOV.U32 R168, RZ, RZ, R6 ;  /* 0x000000ffffa81224 */ /* 0x001fe400078e0006 */
[----:B------:R-:W4:Y:S01]  /*7eb0*/  LDL R6, [R1+0x230] ;  /* 0x0002300001067983 */ /* 0x000f220000100800 */
[----:B------:R-:W-:-:S03]  /*7ec0*/  @P1 IMAD.MOV.U32 R169, RZ, RZ, R165 ;  /* 0x000000ffffa91224 */ /* 0x000fc600078e00a5 */
[----:B------:R-:W4:Y:S04]  /*7ed0*/  LDL R165, [R1+0x22c] ;  /* 0x00022c0001a57983 */ /* 0x000f280000100800 */
[----:B------:R3:W4:Y:S01]  /*7ee0*/  @P1 LDG.E.U16 R241, desc[UR6][R168.64] ;  /* 0x00000006a8f11981 */ /* 0x000722000c1e1500 */
[----:B------:R-:W-:Y:S01]  /*7ef0*/  PRMT R240, RZ, 0x7610, R240 ;  /* 0x00007610fff07816 */ /* 0x000fe200000000f0 */
[----:B---3--:R-:W-:Y:S02]  /*7f00*/  @P2 IMAD.MOV.U32 R168, RZ, RZ, R3 ;  /* 0x000000ffffa82224 */ /* 0x008fe400078e0003 */
[----:B------:R-:W3:Y:S01]  /*7f10*/  LDL R3, [R1+0x228] ;  /* 0x0002280001037983 */ /* 0x000ee20000100800 */
[----:B--2---:R-:W-:-:S03]  /*7f20*/  @P2 IMAD.MOV.U32 R169, RZ, RZ, R5 ;  /* 0x000000ffffa92224 */ /* 0x004fc600078e0005 */
[----:B------:R-:W2:Y:S04]  /*7f30*/  LDL R5, [R1+0x224] ;  /* 0x0002240001057983 */ /* 0x000ea80000100800 */
[----:B------:R4:W2:Y:S02]  /*7f40*/  @P2 LDG.E.U16 R240, desc[UR6][R168.64] ;  /* 0x00000006a8f02981 */ /* 0x0008a4000c1e1500 */
[----:B----4-:R-:W-:Y:S02]  /*7f50*/  @P2 IMAD.MOV.U32 R168, RZ, RZ, R0 ;  /* 0x000000ffffa82224 */ /* 0x010fe400078e0000 */
[----:B------:R-:W4:Y:S01]  /*7f60*/  LDL R0, [R1+0x220] ;  /* 0x0002200001007983 */ /* 0x000f220000100800 */
[----:B------:R-:W-:-:S03]  /*7f70*/  @P2 IMAD.MOV.U32 R169, RZ, RZ, R2 ;  /* 0x000000ffffa92224 */ /* 0x000fc600078e0002 */
[----:B------:R-:W4:Y:S01]  /*7f80*/  LDL R2, [R1+0x21c] ;  /* 0x00021c0001027983 */ /* 0x000f220000100800 */
[C---:B------:R-:W-:Y:S02]  /*7f90*/  ISETP.GT.AND P0, PT, R167.reuse, 0x2d, PT ;  /* 0x0000002da700780c */ /* 0x040fe40003f04270 */
[----:B------:R-:W-:Y:S02]  /*7fa0*/  PRMT R239, RZ, 0x7610, R239 ;  /* 0x00007610ffef7816 */ /* 0x000fe400000000ef */
[----:B------:R-:W-:Y:S02]  /*7fb0*/  ISETP.GT.AND P1, PT, R167, 0x2e, PT ;  /* 0x0000002ea700780c */ /* 0x000fe40003f24270 */
[----:B------:R-:W-:Y:S02]  /*7fc0*/  PRMT R238, RZ, 0x7610, R238 ;  /* 0x00007610ffee7816 */ /* 0x000fe400000000ee */
[----:B------:R0:W4:Y:S01]  /*7fd0*/  @P2 LDG.E.U16 R239, desc[UR6][R168.64] ;  /* 0x00000006a8ef2981 */ /* 0x000122000c1e1500 */
[----:B------:R-:W-:-:S04]  /*7fe0*/  PRMT R237, RZ, 0x7610, R237 ;  /* 0x00007610ffed7816 */ /* 0x000fc800000000ed */
[----:B0-----:R-:W-:Y:S02]  /*7ff0*/  @P0 IMAD.MOV.U32 R168, RZ, RZ, R166 ;  /* 0x000000ffffa80224 */ /* 0x001fe400078e00a6 */
[----:B------:R-:W-:Y:S01]  /*8000*/  @P0 IMAD.MOV.U32 R169, RZ, RZ, R184 ;  /* 0x000000ffffa90224 */ /* 0x000fe200078e00b8 */
[----:B------:R-:W4:Y:S04]  /*8010*/  LDL R166, [R1+0x218] ;  /* 0x0002180001a67983 */ /* 0x000f280000100800 */
[----:B------:R0:W4:Y:S04]  /*8020*/  @P0 LDG.E.U16 R238, desc[UR6][R168.64] ;  /* 0x00000006a8ee0981 */ /* 0x000128000c1e1500 */
[----:B------:R-:W4:Y:S01]  /*8030*/  LDL R184, [R1+0x214] ;  /* 0x0002140001b87983 */ /* 0x000f220000100800 */
[----:B0-----:R-:W-:-:S02]  /*8040*/  @P0 IMAD.MOV.U32 R168, RZ, RZ, R6 ;  /* 0x000000ffffa80224 */ /* 0x001fc400078e0006 */
[----:B------:R-:W-:Y:S01]  /*8050*/  @P0 IMAD.MOV.U32 R169, RZ, RZ, R165 ;  /* 0x000000ffffa90224 */ /* 0x000fe200078e00a5 */
[----:B------:R-:W-:Y:S01]  /*8060*/  PRMT R236, RZ, 0x7610, R236 ;  /* 0x00007610ffec7816 */ /* 0x000fe200000000ec */
[----:B------:R-:W4:Y:S04]  /*8070*/  LDL R165, [R1+0x1fc] ;  /* 0x0001fc0001a57983 */ /* 0x000f280000100800 */
[----:B------:R3:W4:Y:S04]  /*8080*/  @P0 LDG.E.U16 R237, desc[UR6][R168.64] ;  /* 0x00000006a8ed0981 */ /* 0x000728000c1e1500 */
[----:B------:R-:W4:Y:S01]  /*8090*/  LDL R6, [R1+0x200] ;  /* 0x0002000001067983 */ /* 0x000f220000100800 */
[----:B---3--:R-:W-:-:S03]  /*80a0*/  @P1 IMAD.MOV.U32 R168, RZ, RZ, R3 ;  /* 0x000000ffffa81224 */ /* 0x008fc600078e0003 */
        /* <DEDUP_REMOVED lines=15> */
[----:B------:R-:W4:Y:S01]  /*81a0*/  LDL R166, [R1+0x1f0] ;  /* 0x0001f00001a67983 */ /* 0x000f220000100800 */
[----:B------:R-:W-:-:S03]  /*81b0*/  @P2 IMAD.MOV.U32 R169, RZ, RZ, R184 ;  /* 0x000000ffffa92224 */ /* 0x000fc600078e00b8 */
[----:B------:R-:W4:Y:S04]  /*81c0*/  LDL R184, [R1+0x1ec] ;  /* 0x0001ec0001b87983 */ /* 0x000f280000100800 */
[----:B------:R3:W4:Y:S01]  /*81d0*/  @P2 LDG.E.U16 R234, desc[UR6][R168.64] ;  /* 0x00000006a8ea2981 */ /* 0x000722000c1e1500 */
[----:B------:R-:W-:Y:S02]  /*81e0*/  PRMT R204, RZ, 0x7610, R204 ;  /* 0x00007610ffcc7816 */ /* 0x000fe400000000cc */
[----:B------:R-:W-:Y:S02]  /*81f0*/  ISETP.GT.AND P1, PT, R167, 0x31, PT ;  /* 0x00000031a700780c */ /* 0x000fe40003f24270 */
[----:B------:R-:W-:Y:S01]  /*8200*/  PRMT R203, RZ, 0x7610, R203 ;  /* 0x00007610ffcb7816 */ /* 0x000fe200000000cb */
[----:B---3--:R-:W-:-:S02]  /*8210*/  @P2 IMAD.MOV.U32 R168, RZ, RZ, R3 ;  /* 0x000000ffffa82224 */ /* 0x008fc400078e0003 */
[----:B------:R-:W3:Y:S01]  /*8220*/  LDL R3, [R1+0x1e8] ;  /* 0x0001e80001037983 */ /* 0x000ee20000100800 */
[----:B--2---:R-:W-:-:S03]  /*8230*/  @P2 IMAD.MOV.U32 R169, RZ, RZ, R5 ;  /* 0x000000ffffa92224 */ /* 0x004fc600078e0005 */
[----:B------:R-:W2:Y:S04]  /*8240*/  LDL R5, [R1+0x1e4] ;  /* 0x0001e40001057983 */ /* 0x000ea80000100800 */
[----:B------:R0:W2:Y:S02]  /*8250*/  @P2 LDG.E.U16 R233, desc[UR6][R168.64] ;  /* 0x00000006a8e92981 */ /* 0x0000a4000c1e1500 */
[----:B0-----:R-:W-:Y:S02]  /*8260*/  @P0 IMAD.MOV.U32 R168, RZ, RZ, R185 ;  /* 0x000000ffffa80224 */ /* 0x001fe400078e00b9 */
[----:B------:R-:W-:Y:S01]  /*8270*/  @P0 IMAD.MOV.U32 R169, RZ, RZ, R186 ;  /* 0x000000ffffa90224 */ /* 0x000fe200078e00ba */
[----:B------:R-:W-:Y:S01]  /*8280*/  PRMT R232, RZ, 0x7610, R232 ;  /* 0x00007610ffe87816 */ /* 0x000fe200000000e8 */
[----:B------:R-:W2:Y:S04]  /*8290*/  LDL R186, [R1+0x144] ;  /* 0x0001440001ba7983 */ /* 0x000ea80000100800 */
[----:B------:R0:W2:Y:S01]  /*82a0*/  @P0 LDG.E.U16 R204, desc[UR6][R168.64] ;  /* 0x00000006a8cc0981 */ /* 0x0000a2000c1e1500 */
[----:B------:R-:W-:-:S02]  /*82b0*/  PRMT R230, RZ, 0x7610, R230 ;  /* 0x00007610ffe67816 */ /* 0x000fc400000000e6 */
[----:B------:R-:W-:Y:S01]  /*82c0*/  PRMT R228, RZ, 0x7610, R228 ;  /* 0x00007610ffe47816 */ /* 0x000fe200000000e4 */
[----:B------:R-:W2:Y:S01]  /*82d0*/  LDL R185, [R1+0x148] ;  /* 0x0001480001b97983 */ /* 0x000ea20000100800 */
        /* <DEDUP_REMOVED lines=14> */
[----:B------:R-:W4:Y:S04]  /*83c0*/  LDL R184, [R1+0x1cc] ;  /* 0x0001cc0001b87983 */ /* 0x000f280000100800 */
[----:B------:R3:W4:Y:S01]  /*83d0*/  @P1 LDG.E.U16 R230, desc[UR6][R168.64] ;  /* 0x00000006a8e61981 */ /* 0x000722000c1e1500 */
[----:B------:R-:W-:-:S02]  /*83e0*/  ISETP.GT.AND P1, PT, R167, 0x33, PT ;  /* 0x00000033a700780c */ /* 0x000fc40003f24270 */
[----:B------:R-:W-:Y:S01]  /*83f0*/  PRMT R227, RZ, 0x7610, R227 ;  /* 0x00007610ffe37816 */ /* 0x000fe200000000e3 */
[----:B---3--:R-:W-:Y:S02]  /*8400*/  @P0 IMAD.MOV.U32 R168, RZ, RZ, R3 ;  /* 0x000000ffffa80224 */ /* 0x008fe400078e0003 */
[----:B------:R-:W3:Y:S01]  /*8410*/  LDL R3, [R1+0x1c8] ;  /* 0x0001c80001037983 */ /* 0x000ee20000100800 */
[----:B--2---:R-:W-:-:S03]  /*8420*/  @P0 IMAD.MOV.U32 R169, RZ, RZ, R5 ;  /* 0x000000ffffa90224 */ /* 0x004fc600078e0005 */
[----:B------:R-:W2:Y:S04]  /*8430*/  LDL R5, [R1+0x1c4] ;  /* 0x0001c40001057983 */ /* 0x000ea80000100800 */
[----:B------:R0:W2:Y:S02]  /*8440*/  @P0 LDG.E.U16 R228, desc[UR6][R168.64] ;  /* 0x00000006a8e40981 */ /* 0x0000a4000c1e1500 */
[----:B0-----:R-:W-:Y:S02]  /*8450*/  @P0 IMAD.MOV.U32 R168, RZ, RZ, R6 ;  /* 0x000000ffffa80224 */ /* 0x001fe400078e0006 */
[----:B------:R-:W2:Y:S01]  /*8460*/  LDL R6, [R1+0x1c0] ;  /* 0x0001c00001067983 */ /* 0x000ea20000100800 */
[----:B------:R-:W-:-:S03]  /*8470*/  @P0 IMAD.MOV.U32 R169, RZ, RZ, R165 ;  /* 0x000000ffffa90224 */ /* 0x000fc600078e00a5 */
[----:B------:R-:W2:Y:S04]  /*8480*/  LDL R165, [R1+0x1bc] ;  /* 0x0001bc0001a57983 */ /* 0x000ea80000100800 */
[----:B------:R4:W2:Y:S02]  /*8490*/  @P0 LDG.E.U16 R227, desc[UR6][R168.64] ;  /* 0x00000006a8e30981 */ /* 0x0008a4000c1e1500 */
[----:B----4-:R-:W-:Y:S02]  /*84a0*/  @P1 IMAD.MOV.U32 R168, RZ, RZ, R0 ;  /* 0x000000ffffa81224 */ /* 0x010fe400078e0000 */
[----:B------:R-:W4:Y:S01]  /*84b0*/  LDL R0, [R1+0x188] ;  /* 0x0001880001007983 */ /* 0x000f220000100800 */
[----:B------:R-:W-:-:S03]  /*84c0*/  @P1 IMAD.MOV.U32 R169, RZ, RZ, R2 ;  /* 0x000000ffffa91224 */ /* 0x000fc600078e0002 */
[----:B------:R-:W4:Y:S01]  /*84d0*/  LDL R2, [R1+0x184] ;  /* 0x0001840001027983 */ /* 0x000f220000100800 */
[----:B------:R-:W-:Y:S02]  /*84e0*/  PRMT R226, RZ, 0x7610, R226 ;  /* 0x00007610ffe27816 */ /* 0x000fe400000000e2 */
[C---:B------:R-:W-:Y:S02]  /*84f0*/  ISETP.GT.AND P0, PT, R167.reuse, 0x34, PT ;  /* 0x00000034a700780c */ /* 0x040fe40003f04270 */
[----:B------:R-:W-:Y:S02]  /*8500*/  PRMT R225, RZ, 0x7610, R225 ;  /* 0x00007610ffe17816 */ /* 0x000fe400000000e1 */
[----:B------:R0:W4:Y:S01]  /*8510*/  @P1 LDG.E.U16 R226, desc[UR6][R168.64] ;  /* 0x00000006a8e21981 */ /* 0x000122000c1e1500 */
[----:B------:R-:W-:Y:S01]  /*8520*/  PRMT R224, RZ, 0x7610, R224 ;  /* 0x00007610ffe07816 */ /* 0x000fe200000000e0 */
        /* <DEDUP_REMOVED lines=22> */
[----:B------:R-:W-:Y:S02]  /*8690*/  ISETP.GT.AND P0, PT, R167, 0x35, PT ;  /* 0x00000035a700780c */ /* 0x000fe40003f04270 */
[----:B------:R-:W-:Y:S02]  /*86a0*/  PRMT R201, RZ, 0x7610, R201 ;  /* 0x00007610ffc97816 */ /* 0x000fe400000000c9 */
[----:B------:R0:W4:Y:S01]  /*86b0*/  @P1 LDG.E.U16 R202, desc[UR6][R168.64] ;  /* 0x00000006a8ca1981 */ /* 0x000122000c1e1500 */
[----:B------:R-:W-:Y:S01]  /*86c0*/  PRMT R222, RZ, 0x7610, R222 ;  /* 0x00007610ffde7816 */ /* 0x000fe200000000de */
[----:B0-----:R-:W-:Y:S02]  /*86d0*/  @P1 IMAD.MOV.U32 R168, RZ, RZ, R166 ;  /* 0x000000ffffa81224 */ /* 0x001fe400078e00a6 */
[----:B------:R-:W4:Y:S01]  /*86e0*/  LDL R166, [R1+0x1a0] ;  /* 0x0001a00001a67983 */ /* 0x000f220000100800 */
[----:B------:R-:W-:-:S03]  /*86f0*/  @P1 IMAD.MOV.U32 R169, RZ, RZ, R184 ;  /* 0x000000ffffa91224 */ /* 0x000fc600078e00b8 */
[----:B------:R-:W4:Y:S04]  /*8700*/  LDL R184, [R1+0x19c] ;  /* 0x00019c0001b87983 */ /* 0x000f280000100800 */
[----:B------:R3:W4:Y:S01]  /*8710*/  @P1 LDG.E.U16 R201, desc[UR6][R168.64] ;  /* 0x00000006a8c91981 */ /* 0x000722000c1e1500 */
[----:B------:R-:W-:Y:S02]  /*8720*/  ISETP.GT.AND P1, PT, R167, 0x36, PT ;  /* 0x00000036a700780c */ /* 0x000fe40003f24270 */
        /* <DEDUP_REMOVED lines=46> */
[----:B0-----:R-:W-:Y:S01]  /*8a10*/  @P1 IMAD.MOV.U32 R168, RZ, RZ, R166 ;  /* 0x000000ffffa81224 */ /* 0x001fe200078e00a6 */
[----:B------:R-:W-:Y:S01]  /*8a20*/  PRMT R182, RZ, 0x7610, R182 ;  /* 0x00007610ffb67816 */ /* 0x000fe200000000b6 */
[----:B------:R-:W4:Y:S01]  /*8a30*/  LDL R166, [R1+0x138] ;  /* 0x0001380001a67983 */ /* 0x000f220000100800 */
[----:B------:R-:W-:Y:S01]  /*8a40*/  @P1 IMAD.MOV.U32 R169, RZ, RZ, R184 ;  /* 0x000000ffffa91224 */ /* 0x000fe200078e00b8 */
[----:B------:R-:W-:-:S02]  /*8a50*/  PRMT R181, RZ, 0x7610, R181 ;  /* 0x00007610ffb57816 */ /* 0x000fc400000000b5 */
[----:B------:R-:W4:Y:S04]  /*8a60*/  LDL R184, [R1+0x134] ;  /* 0x0001340001b87983 */ /* 0x000f280000100800 */
[----:B------:R3:W4:Y:S01]  /*8a70*/  @P1 LDG.E.U16 R214, desc[UR6][R168.64] ;  /* 0x00000006a8d61981 */ /* 0x000722000c1e1500 */
[----:B------:R-:W-:Y:S01]  /*8a80*/  ISETP.GT.AND P1, PT, R167, 0x3b, PT ;  /* 0x0000003ba700780c */ /* 0x000fe20003f24270 */
[----:B---3--:R-:W-:Y:S02]  /*8a90*/  @P0 IMAD.MOV.U32 R168, RZ, RZ, R3 ;  /* 0x000000ffffa80224 */ /* 0x008fe400078e0003 */
[----:B------:R-:W3:Y:S01]  /*8aa0*/  LDL R3, [R1+0x150] ;  /* 0x0001500001037983 */ /* 0x000ee20000100800 */
[----:B--2---:R-:W-:-:S03]  /*8ab0*/  @P0 IMAD.MOV.U32 R169, RZ, RZ, R5 ;  /* 0x000000ffffa90224 */ /* 0x004fc600078e0005 */
[----:B------:R-:W2:Y:S04]  /*8ac0*/  LDL R5, [R1+0x14c] ;  /* 0x00014c0001057983 */ /* 0x000ea80000100800 */
[----:B------:R0:W2:Y:S02]  /*8ad0*/  @P0 LDG.E.U16 R183, desc[UR6][R168.64] ;  /* 0x00000006a8b70981 */ /* 0x0000a4000c1e1500 */
[----:B0-----:R-:W-:Y:S01]  /*8ae0*/  @P0 IMAD.MOV.U32 R168, RZ, RZ, R6 ;  /* 0x000000ffffa80224 */ /* 0x001fe200078e0006 */
[----:B------:R-:W-:Y:S01]  /*8af0*/  PRMT R180, RZ, 0x7610, R180 ;  /* 0x00007610ffb47816 */ /* 0x000fe200000000b4 */
        /* <DEDUP_REMOVED lines=8> */
[----:B------:R-:W-:-:S03]  /*8b80*/  ISETP.GT.AND P0, PT, R167, 0x3c, PT ;  /* 0x0000003ca700780c */ /* 0x000fc60003f04270 */
[----:B------:R3:W4:Y:S01]  /*8b90*/  @P1 LDG.E.U16 R181, desc[UR6][R168.64] ;  /* 0x00000006a8b51981 */ /* 0x000722000c1e1500 */
[----:B------:R-:W-:Y:S02]  /*8ba0*/  PRMT R179, RZ, 0x7610, R179 ;  /* 0x00007610ffb37816 */ /* 0x000fe400000000b3 */
[----:B------:R-:W-:Y:S01]  /*8bb0*/  PRMT R178, RZ, 0x7610, R178 ;  /* 0x00007610ffb27816 */ /* 0x000fe200000000b2 */
[----:B---3--:R-:W-:Y:S02]  /*8bc0*/  @P1 IMAD.MOV.U32 R168, RZ, RZ, R3 ;  /* 0x000000ffffa81224 */ /* 0x008fe400078e0003 */
[----:B------:R-:W3:Y:S01]  /*8bd0*/  LDL R3, [R1+0x128] ;  /* 0x0001280001037983 */ /* 0x000ee20000100800 */
[----:B--2---:R-:W-:-:S03]  /*8be0*/  @P1 IMAD.MOV.U32 R169, RZ, RZ, R5 ;  /* 0x000000ffffa91224 */ /* 0x004fc600078e0005 */
[----:B------:R-:W2:Y:S04]  /*8bf0*/  LDL R5, [R1+0x124] ;  /* 0x0001240001057983 */ /* 0x000ea80000100800 */
[----:B------:R0:W2:Y:S02]  /*8c00*/  @P1 LDG.E.U16 R180, desc[UR6][R168.64] ;  /* 0x00000006a8b41981 */ /* 0x0000a4000c1e1500 */
[----:B0-----:R-:W-:Y:S02]  /*8c10*/  @P0 IMAD.MOV.U32 R168, RZ, RZ, R185 ;  /* 0x000000ffffa80224 */ /* 0x001fe400078e00b9 */
[----:B------:R-:W-:Y:S01]  /*8c20*/  @P0 IMAD.MOV.U32 R169, RZ, RZ, R186 ;  /* 0x000000ffffa90224 */ /* 0x000fe200078e00ba */
[----:B------:R-:W-:Y:S01]  /*8c30*/  ISETP.GT.AND P1, PT, R167, 0x3d, PT ;  /* 0x0000003da700780c */ /* 0x000fe20003f24270 */
[----:B------:R-:W2:Y:S04]  /*8c40*/  LDL R186, [R1+0x10c] ;  /* 0x00010c0001ba7983 */ /* 0x000ea80000100800 */
[----:B------:R4:W2:Y:S01]  /*8c50*/  @P0 LDG.E.U16 R179, desc[UR6][R168.64] ;  /* 0x00000006a8b30981 */ /* 0x0008a2000c1e1500 */
[----:B------:R-:W-:-:S02]  /*8c60*/  PRMT R177, RZ, 0x7610, R177 ;  /* 0x00007610ffb17816 */ /* 0x000fc400000000b1 */
[----:B------:R-:W-:Y:S01]  /*8c70*/  PRMT R176, RZ, 0x7610, R176 ;  /* 0x00007610ffb07816 */ /* 0x000fe200000000b0 */
[----:B------:R-:W2:Y:S01]  /*8c80*/  LDL R185, [R1+0x110] ;  /* 0x0001100001b97983 */ /* 0x000ea20000100800 */
[----:B----4-:R-:W-:-:S03]  /*8c90*/  @P0 IMAD.MOV.U32 R168, RZ, RZ, R0 ;  /* 0x000000ffffa80224 */ /* 0x010fc600078e0000 */
[----:B------:R-:W4:Y:S01]  /*8ca0*/  LDL R0, [R1+0x120] ;  /* 0x0001200001007983 */ /* 0x000f220000100800 */
[----:B------:R-:W-:-:S03]  /*8cb0*/  @P0 IMAD.MOV.U32 R169, RZ, RZ, R2 ;  /* 0x000000ffffa90224 */ /* 0x000fc600078e0002 */
[----:B------:R-:W4:Y:S04]  /*8cc0*/  LDL R2, [R1+0x11c] ;  /* 0x00011c0001027983 */ /* 0x000f280000100800 */
[----:B------:R0:W4:Y:S02]  /*8cd0*/  @P0 LDG.E.U16 R178, desc[UR6][R168.64] ;  /* 0x00000006a8b20981 */ /* 0x000124000c1e1500 */
[----:B0-----:R-:W-:Y:S02]  /*8ce0*/  @P1 IMAD.MOV.U32 R168, RZ, RZ, R166 ;  /* 0x000000ffffa81224 */ /* 0x001fe400078e00a6 */
[----:B------:R-:W4:Y:S01]  /*8cf0*/  LDL R166, [R1+0x118] ;  /* 0x0001180001a67983 */ /* 0x000f220000100800 */
[----:B------:R-:W-:Y:S01]  /*8d00*/  ISETP.GT.AND P0, PT, R167, 0x3e, PT ;  /* 0x0000003ea700780c */ /* 0x000fe20003f04270 */
[----:B------:R-:W-:Y:S01]  /*8d10*/  @P1 IMAD.MOV.U32 R169, RZ, RZ, R184 ;  /* 0x000000ffffa91224 */ /* 0x000fe200078e00b8 */
[----:B------:R-:W-:Y:S01]  /*8d20*/  PRMT R175, RZ, 0x7610, R175 ;  /* 0x00007610ffaf7816 */ /* 0x000fe200000000af */
[----:B------:R-:W4:Y:S04]  /*8d30*/  LDL R184, [R1+0x104] ;  /* 0x0001040001b87983 */ /* 0x000f280000100800 */
[----:B------:R0:W4:Y:S02]  /*8d40*/  @P1 LDG.E.U16 R177, desc[UR6][R168.64] ;  /* 0x00000006a8b11981 */ /* 0x000124000c1e1500 */
[----:B0-----:R-:W-:-:S02]  /*8d50*/  @P1 IMAD.MOV.U32 R168, RZ, RZ, R6 ;  /* 0x000000ffffa81224 */ /* 0x001fc400078e0006 */
[----:B------:R-:W-:Y:S01]  /*8d60*/  @P1 IMAD.MOV.U32 R169, RZ, RZ, R165 ;  /* 0x000000ffffa91224 */ /* 0x000fe200078e00a5 */
[----:B------:R-:W4:Y:S04]  /*8d70*/  LDL R6, [R1+0xfc] ;  /* 0x0000fc0001067983 */ /* 0x000f280000100800 */
[----:B------:R3:W4:Y:S04]  /*8d80*/  @P1 LDG.E.U16 R176, desc[UR6][R168.64] ;  /* 0x00000006a8b01981 */ /* 0x000728000c1e1500 */
[----:B------:R-:W4:Y:S01]  /*8d90*/  LDL R165, [R1+0x108] ;  /* 0x0001080001a57983 */ /* 0x000f220000100800 */
[----:B------:R-:W-:-:S02]  /*8da0*/  ISETP.GT.AND P1, PT, R167, 0x3f, PT ;  /* 0x0000003fa700780c */ /* 0x000fc40003f24270 */
[----:B------:R-:W-:Y:S01]  /*8db0*/  PRMT R174, RZ, 0x7610, R174 ;  /* 0x00007610ffae7816 */ /* 0x000fe200000000ae */
[----:B---3--:R-:W-:Y:S02]  /*8dc0*/  @P0 IMAD.MOV.U32 R168, RZ, RZ, R3 ;  /* 0x000000ffffa80224 */ /* 0x008fe400078e0003 */
[----:B--2---:R-:W-:Y:S02]  /*8dd0*/  @P0 IMAD.MOV.U32 R169, RZ, RZ, R5 ;  /* 0x000000ffffa90224 */ /* 0x004fe400078e0005 */
[----:B------:R-:W2:Y:S04]  /*8de0*/  LDL R5, [R1+0x100] ;  /* 0x0001000001057983 */ /* 0x000ea80000100800 */
[----:B------:R4:W3:Y:S04]  /*8df0*/  @P0 LDG.E.U16 R175, desc[UR6][R168.64] ;  /* 0x00000006a8af0981 */ /* 0x0008e8000c1e1500 */
[----:B------:R-:W3:Y:S01]  /*8e00*/  LDL.LU R3, [R1+0x58] ;  /* 0x0000580001037983 */ /* 0x000ee20000300800 */
[----:B----4-:R-:W-:-:S02]  /*8e10*/  @P0 IMAD.MOV.U32 R168, RZ, RZ, R0 ;  /* 0x000000ffffa80224 */ /* 0x010fc400078e0000 */
[----:B------:R-:W0:Y:S01]  /*8e20*/  S2R R0, SR_TID.X ;  /* 0x0000000000007919 */ /* 0x000e220000002100 */
[----:B------:R-:W-:Y:S02]  /*8e30*/  @P0 IMAD.MOV.U32 R169, RZ, RZ, R2 ;  /* 0x000000ffffa90224 */ /* 0x000fe400078e0002 */
[----:B------:R-:W4:Y:S04]  /*8e40*/  LDL.LU R2, [R1+0x2c] ;  /* 0x00002c0001027983 */ /* 0x000f280000300800 */
[----:B------:R1:W4:Y:S02]  /*8e50*/  @P0 LDG.E.U16 R174, desc[UR6][R168.64] ;  /* 0x00000006a8ae0981 */ /* 0x000324000c1e1500 */
[----:B-1----:R-:W-:Y:S01]  /*8e60*/  @P1 IMAD.MOV.U32 R168, RZ, RZ, R166 ;  /* 0x000000ffffa81224 */ /* 0x002fe200078e00a6 */
[----:B0-----:R-:W-:-:S04]  /*8e70*/  LOP3.LUT R0, R0, 0x3f, RZ, 0xc0, !PT ;  /* 0x0000003f00007812 */ /* 0x001fc800078ec0ff */
[----:B------:R-:W-:Y:S02]  /*8e80*/  ISETP.GE.AND P0, PT, R0, R167, PT ;  /* 0x000000a70000720c */ /* 0x000fe40003f06270 */
[----:B------:R-:W4:Y:S04]  /*8e90*/  LDL.LU R0, [R1] ;  /* 0x0000000001007983 */ /* 0x000f280000300800 */
[----:B------:R-:W3:Y:S04]  /*8ea0*/  LDL R189, [R1+0xf4] ;  /* 0x0000f40001bd7983 */ /* 0x000ee80000100800 */
[----:B------:R-:W4:Y:S01]  /*8eb0*/  LDL R166, [R1+0xf8] ;  /* 0x0000f80001a67983 */ /* 0x000f220000100800 */
[----:B------:R-:W-:Y:S01]  /*8ec0*/  PRMT R173, RZ, 0x7610, R173 ;  /* 0x00007610ffad7816 */ /* 0x000fe200000000ad */
[----:B------:R-:W-:Y:S01]  /*8ed0*/  @P1 IMAD.MOV.U32 R169, RZ, RZ, R187 ;  /* 0x000000ffffa91224 */ /* 0x000fe200078e00bb */
[----:B------:R-:W-:Y:S01]  /*8ee0*/  PRMT R172, RZ, 0x7610, R172 ;  /* 0x00007610ffac7816 */ /* 0x000fe200000000ac */
[----:B------:R-:W4:Y:S04]  /*8ef0*/  LDL R192, [R1+0xec] ;  /* 0x0000ec0001c07983 */ /* 0x000f280000100800 */
[----:B------:R0:W4:Y:S04]  /*8f00*/  @P1 LDG.E.U16 R173, desc[UR6][R168.64] ;  /* 0x00000006a8ad1981 */ /* 0x000128000c1e1500 */
[----:B------:R-:W4:Y:S01]  /*8f10*/  LDL R187, [R1+0xf0] ;  /* 0x0000f00001bb7983 */ /* 0x000f220000100800 */
[----:B------:R-:W-:-:S03]  /*8f20*/  PRMT R171, RZ, 0x7610, R171 ;  /* 0x00007610ffab7816 */ /* 0x000fc600000000ab */
[----:B------:R-:W4:Y:S01]  /*8f30*/  LDL R191, [R1+0xd4] ;  /* 0x0000d40001bf7983 */ /* 0x000f220000100800 */
[----:B0-----:R-:W-:Y:S02]  /*8f40*/  @P1 IMAD.MOV.U32 R168, RZ, RZ, R185 ;  /* 0x000000ffffa81224 */ /* 0x001fe400078e00b9 */
[----:B------:R-:W-:Y:S01]  /*8f50*/  @P1 IMAD.MOV.U32 R169, RZ, RZ, R186 ;  /* 0x000000ffffa91224 */ /* 0x000fe200078e00ba */
[----:B------:R-:W4:Y:S04]  /*8f60*/  LDL R190, [R1+0xd8] ;  /* 0x0000d80001be7983 */ /* 0x000f280000100800 */
[----:B------:R0:W4:Y:S01]  /*8f70*/  @P1 LDG.E.U16 R172, desc[UR6][R168.64] ;  /* 0x00000006a8ac1981 */ /* 0x000122000c1e1500 */
[----:B------:R-:W-:Y:S01]  /*8f80*/  BAR.SYNC.DEFER_BLOCKING 0x0 ;  /* 0x0000000000007b1d */ /* 0x000fe20000010000 */
[----:B0-----:R-:W-:-:S05]  /*8f90*/  @!P0 IMAD.MOV.U32 R168, RZ, RZ, R165 ;  /* 0x000000ffffa88224 */ /* 0x001fca00078e00a5 */
[----:B------:R-:W4:Y:S04]  /*8fa0*/  LDL R186, [R1+0xe4] ;  /* 0x0000e40001ba7983 */ /* 0x000f280000100800 */
[----:B------:R-:W4:Y:S01]  /*8fb0*/  LDL R165, [R1+0xe8] ;  /* 0x0000e80001a57983 */ /* 0x000f220000100800 */
[----:B------:R-:W-:Y:S02]  /*8fc0*/  @!P0 IMAD.MOV.U32 R169, RZ, RZ, R184 ;  /* 0x000000ffffa98224 */ /* 0x000fe400078e00b8 */
[----:B------:R-:W-:Y:S02]  /*8fd0*/  @!P0 IMAD.MOV.U32 R185, RZ, RZ, R6 ;  /* 0x000000ffffb98224 */ /* 0x000fe400078e0006 */
[----:B------:R-:W4:Y:S04]  /*8fe0*/  LDL R6, [R1+0xdc] ;  /* 0x0000dc0001067983 */ /* 0x000f280000100800 */
[----:B------:R0:W4:Y:S02]  /*8ff0*/  @!P0 LDG.E.U16 R171, desc[UR6][R168.64] ;  /* 0x00000006a8ab8981 */ /* 0x000124000c1e1500 */
[----:B0-----:R-:W-:Y:S01]  /*9000*/  PRMT R169, RZ, 0x7610, R169 ;  /* 0x00007610ffa97816 */ /* 0x001fe200000000a9 */
[----:B--2---:R-:W-:-:S02]  /*9010*/  @!P0 IMAD.MOV.U32 R184, RZ, RZ, R5 ;  /* 0x000000ffffb88224 */ /* 0x004fc400078e0005 */
[----:B------:R-:W2:Y:S04]  /*9020*/  LDL R5, [R1+0xe0] ;  /* 0x0000e00001057983 */ /* 0x000ea80000100800 */
[----:B------:R3:W2:Y:S02]  /*9030*/  @!P0 LDG.E.U16 R169, desc[UR6][R184.64] ;  /* 0x00000006b8a98981 */ /* 0x0006a4000c1e1500 */
[----:B---3--:R-:W-:Y:S02]  /*9040*/  @!P0 IMAD.MOV.U32 R185, RZ, RZ, R189 ;  /* 0x000000ffffb98224 */ /* 0x008fe400078e00bd */
[----:B------:R-:W3:Y:S01]  /*9050*/  LDL R189, [R1+0xcc] ;  /* 0x0000cc0001bd7983 */ /* 0x000ee20000100800 */
[----:B----4-:R-:W-:-:S03]  /*9060*/  @!P0 IMAD.MOV.U32 R184, RZ, RZ, R166 ;  /* 0x000000ffffb88224 */ /* 0x010fc600078e00a6 */
[----:B------:R-:W4:Y:S01]  /*9070*/  LDL R166, [R1+0xd0] ;  /* 0x0000d00001a67983 */ /* 0x000f220000100800 */
[----:B------:R-:W-:Y:S02]  /*9080*/  PRMT R168, RZ, 0x7610, R168 ;  /* 0x00007610ffa87816 */ /* 0x000fe400000000a8 */
[----:B------:R-:W-:-:S04]  /*9090*/  PRMT R167, RZ, 0x7610, R167 ;  /* 0x00007610ffa77816 */ /* 0x000fc800000000a7 */
[----:B------:R0:W4:Y:S01]  /*90a0*/  @!P0 LDG.E.U16 R168, desc[UR6][R184.64] ;  /* 0x00000006b8a88981 */ /* 0x000122000c1e1500 */
[----:B------:R-:W-:Y:S01]  /*90b0*/  PRMT R170, RZ, 0x7610, R170 ;  /* 0x00007610ffaa7816 */ /* 0x000fe200000000aa */
[----:B0-----:R-:W-:Y:S02]  /*90c0*/  @!P0 IMAD.MOV.U32 R184, RZ, RZ, R187 ;  /* 0x000000ffffb88224 */ /* 0x001fe400078e00bb */
[----:B------:R-:W-:-:S05]  /*90d0*/  @!P0 IMAD.MOV.U32 R185, RZ, RZ, R192 ;  /* 0x000000ffffb98224 */ /* 0x000fca00078e00c0 */
[----:B------:R0:W4:Y:S02]  /*90e0*/  @!P0 LDG.E.U16 R167, desc[UR6][R184.64] ;  /* 0x00000006b8a78981 */ /* 0x000124000c1e1500 */
[----:B0-----:R-:W-:Y:S02]  /*90f0*/  @!P0 IMAD.MOV.U32 R185, RZ, RZ, R186 ;  /* 0x000000ffffb98224 */ /* 0x001fe400078e00ba */
[----:B------:R-:W-:Y:S02]  /*9100*/  @!P0 IMAD.MOV.U32 R184, RZ, RZ, R165 ;  /* 0x000000ffffb88224 */ /* 0x000fe400078e00a5 */
[----:B------:R-:W4:Y:S04]  /*9110*/  LDL R165, [R1+0xc8] ;  /* 0x0000c80001a57983 */ /* 0x000f280000100800 */
[----:B------:R0:W4:Y:S01]  /*9120*/  @!P0 LDG.E.U16 R170, desc[UR6][R184.64] ;  /* 0x00000006b8aa8981 */ /* 0x000122000c1e1500 */
[----:B------:R-:W-:-:S03]  /*9130*/  @!P0 IMAD.MOV.U32 R187, RZ, RZ, R6 ;  /* 0x000000ffffbb8224 */ /* 0x000fc600078e0006 */
[----:B------:R-:W4:Y:S01]  /*9140*/  LDL R6, [R1+0x9c] ;  /* 0x00009c0001067983 */ /* 0x000f220000100800 */
[----:B0-----:R-:W-:Y:S02]  /*9150*/  PRMT R184, RZ, 0x7610, R184 ;  /* 0x00007610ffb87816 */ /* 0x001fe400000000b8 */
[----:B------:R-:W-:Y:S01]  /*9160*/  PRMT R185, RZ, 0x7610, R185 ;  /* 0x00007610ffb97816 */ /* 0x000fe200000000b9 */
[----:B--2---:R-:W-:Y:S02]  /*9170*/  @!P0 IMAD.MOV.U32 R186, RZ, RZ, R5 ;  /* 0x000000ffffba8224 */ /* 0x004fe400078e0005 */
[----:B------:R-:W2:Y:S04]  /*9180*/  LDL R5, [R1+0xbc] ;  /* 0x0000bc0001057983 */ /* 0x000ea80000100800 */
[----:B------:R0:W2:Y:S02]  /*9190*/  @!P0 LDG.E.U16 R184, desc[UR6][R186.64] ;  /* 0x00000006bab88981 */ /* 0x0000a4000c1e1500 */
[----:B0-----:R-:W-:-:S02]  /*91a0*/  @!P0 IMAD.MOV.U32 R186, RZ, RZ, R190 ;  /* 0x000000ffffba8224 */ /* 0x001fc400078e00be */
[----:B------:R-:W-:Y:S01]  /*91b0*/  @!P0 IMAD.MOV.U32 R187, RZ, RZ, R191 ;  /* 0x000000ffffbb8224 */ /* 0x000fe200078e00bf */
[----:B------:R-:W2:Y:S04]  /*91c0*/  LDL R190, [R1+0x94] ;  /* 0x0000940001be7983 */ /* 0x000ea80000100800 */
[----:B------:R0:W2:Y:S04]  /*91d0*/  @!P0 LDG.E.U16 R185, desc[UR6][R186.64] ;  /* 0x00000006bab98981 */ /* 0x0000a8000c1e1500 */
[----:B------:R-:W2:Y:S01]  /*91e0*/  LDL R191, [R1+0x8c] ;  /* 0x00008c0001bf7983 */ /* 0x000ea20000100800 */
[----:B0-----:R-:W-:Y:S01]  /*91f0*/  PRMT R186, RZ, 0x7610, R186 ;  /* 0x00007610ffba7816 */ /* 0x001fe200000000ba */
[----:B---3--:R-:W-:-:S02]  /*9200*/  @!P0 IMAD.MOV.U32 R193, RZ, RZ, R189 ;  /* 0x000000ffffc18224 */ /* 0x008fc400078e00bd */
[----:B------:R-:W3:Y:S01]  /*9210*/  LDL R189, [R1+0x68] ;  /* 0x0000680001bd7983 */ /* 0x000ee20000100800 */
[----:B----4-:R-:W-:-:S03]  /*9220*/  @!P0 IMAD.MOV.U32 R192, RZ, RZ, R166 ;  /* 0x000000ffffc08224 */ /* 0x010fc600078e00a6 */
[----:B------:R-:W4:Y:S04]  /*9230*/  LDL R166, [R1+0x84] ;  /* 0x0000840001a67983 */ /* 0x000f280000100800 */
[----:B------:R0:W3:Y:S04]  /*9240*/  @!P0 LDG.E.U16 R186, desc[UR6][R192.64] ;  /* 0x00000006c0ba8981 */ /* 0x0000e8000c1e1500 */
[----:B------:R-:W2:Y:S01]  /*9250*/  LDL R193, [R1+0xc0] ;  /* 0x0000c00001c17983 */ /* 0x000ea20000100800 */
[----:B------:R-:W-:Y:S01]  /*9260*/  PRMT R187, RZ, 0x7610, R187 ;  /* 0x00007610ffbb7816 */ /* 0x000fe200000000bb */
[----:B0-----:R-:W-:-:S02]  /*9270*/  @!P0 IMAD.MOV.U32 R192, RZ, RZ, R165 ;  /* 0x000000ffffc08224 */ /* 0x001fc400078e00a5 */
[----:B------:R-:W3:Y:S04]  /*9280*/  LDL R165, [R1+0x60] ;  /* 0x0000600001a57983 */ /* 0x000ee80000100800 */
[----:B------:R0:W-:Y:S02]  /*9290*/  STS.U16 [R4+UR4+0x4000], R194 ;  /* 0x004000c204007988 */ /* 0x0001e40008000404 */
[----:B0-----:R-:W-:Y:S02]  /*92a0*/  PRMT R194, RZ, 0x7610, R194 ;  /* 0x00007610ffc27816 */ /* 0x001fe400000000c2 */
[----:B------:R-:W-:Y:S04]  /*92b0*/  STS.U16 [R4+UR4], R213 ;  /* 0x000000d504007988 */ /* 0x000fe80008000404 */
[----:B------:R-:W-:Y:S04]  /*92c0*/  STS.U16 [R4+UR4+0x400], R195 ;  /* 0x000400c304007988 */ /* 0x000fe80008000404 */
        /* <DEDUP_REMOVED lines=13> */
[----:B--2---:R0:W2:Y:S02]  /*93a0*/  @!P0 LDG.E.U16 R187, desc[UR6][R192.64] ;  /* 0x00000006c0bb8981 */ /* 0x0040a4000c1e1500 */
[----:B0-----:R-:W-:-:S02]  /*93b0*/  @!P0 IMAD.MOV.U32 R193, RZ, RZ, R6 ;  /* 0x000000ffffc18224 */ /* 0x001fc400078e0006 */
[----:B------:R-:W2:Y:S01]  /*93c0*/  LDL R6, [R1+0x34] ;  /* 0x0000340001067983 */ /* 0x000ea20000100800 */
[----:B------:R-:W-:-:S03]  /*93d0*/  @!P0 IMAD.MOV.U32 R192, RZ, RZ, R5 ;  /* 0x000000ffffc08224 */ /* 0x000fc600078e0005 */
[----:B------:R-:W2:Y:S04]  /*93e0*/  LDL R5, [R1+0x8] ;  /* 0x0000080001057983 */ /* 0x000ea80000100800 */
[----:B------:R0:W2:Y:S02]  /*93f0*/  @!P0 LDG.E.U16 R194, desc[UR6][R192.64] ;  /* 0x00000006c0c28981 */ /* 0x0000a4000c1e1500 */
[----:B0-----:R-:W-:Y:S01]  /*9400*/  @!P0 IMAD.MOV.U32 R193, RZ, RZ, R191 ;  /* 0x000000ffffc18224 */ /* 0x001fe200078e00bf */
[----:B------:R-:W-:-:S05]  /*9410*/  LOP3.LUT R191, R4, 0x10, RZ, 0x3c, !PT ;  /* 0x0000001004bf7812 */ /* 0x000fca00078e3cff */
[----:B------:R-:W-:Y:S04]  /*9420*/  STS.U16 [R191+UR4+0x80], R200 ;  /* 0x000080c8bf007988 */ /* 0x000fe80008000404 */
[----:B------:R-:W-:Y:S04]  /*9430*/  STS.U16 [R191+UR4+0x4080], R199 ;  /* 0x004080c7bf007988 */ /* 0x000fe80008000404 */
[----:B------:R-:W-:Y:S04]  /*9440*/  STS.U16 [R191+UR4+0x480], R198 ;  /* 0x000480c6bf007988 */ /* 0x000fe80008000404 */
[----:B------:R-:W-:Y:S04]  /*9450*/  STS.U16 [R191+UR4+0x4480], R197 ;  /* 0x004480c5bf007988 */ /* 0x000fe80008000404 */
[----:B------:R-:W-:Y:S04]  /*9460*/  STS.U16 [R191+UR4+0x880], R246 ;  /* 0x000880f6bf007988 */ /* 0x000fe80008000404 */
[----:B------:R0:W-:Y:S04]  /*9470*/  STS.U16 [R191+UR4+0x4880], R14 ;  /* 0x0048800ebf007988 */ /* 0x0001e80008000404 */
[----:B0-----:R-:W2:Y:S01]  /*9480*/  LDL.LU R14, [R1+0x5d4] ;  /* 0x0005d400010e7983 */ /* 0x001ea20000300800 */
[----:B------:R-:W-:Y:S01]  /*9490*/  PRMT R195, RZ, 0x7610, R195 ;  /* 0x00007610ffc37816 */ /* 0x000fe200000000c3 */
[----:B------:R-:W-:Y:S01]  /*94a0*/  @!P0 IMAD.MOV.U32 R192, RZ, RZ, R190 ;  /* 0x000000ffffc08224 */ /* 0x000fe200078e00be */
[----:B------:R-:W-:-:S04]  /*94b0*/  PRMT R196, RZ, 0x7610, R196 ;  /* 0x00007610ffc47816 */ /* 0x000fc800000000c4 */
[----:B------:R4:W2:Y:S01]  /*94c0*/  @!P0 LDG.E.U16 R195, desc[UR6][R192.64] ;  /* 0x00000006c0c38981 */ /* 0x0008a2000c1e1500 */
[----:B------:R-:W-:Y:S01]  /*94d0*/  PRMT R212, RZ, 0x7610, R212 ;  /* 0x00007610ffd47816 */ /* 0x000fe200000000d4 */
[----:B----4-:R-:W-:Y:S02]  /*94e0*/  @!P0 IMAD.MOV.U32 R192, RZ, RZ, R166 ;  /* 0x000000ffffc08224 */ /* 0x010fe400078e00a6 */
[----:B---3--:R-:W-:-:S05]  /*94f0*/  @!P0 IMAD.MOV.U32 R193, RZ, RZ, R189 ;  /* 0x000000ffffc18224 */ /* 0x008fca00078e00bd */
[----:B------:R0:W3:Y:S01]  /*9500*/  @!P0 LDG.E.U16 R196, desc[UR6][R192.64] ;  /* 0x00000006c0c48981 */ /* 0x0000e2000c1e1500 */
[----:B------:R-:W-:Y:S01]  /*9510*/  PRMT R211, RZ, 0x7610, R211 ;  /* 0x00007610ffd37816 */ /* 0x000fe200000000d3 */
[----:B0-----:R-:W-:Y:S02]  /*9520*/  @!P0 IMAD.MOV.U32 R192, RZ, RZ, R165 ;  /* 0x000000ffffc08224 */ /* 0x001fe400078e00a5 */
[----:B------:R-:W-:-:S05]  /*9530*/  @!P0 IMAD.MOV.U32 R193, RZ, RZ, R3 ;  /* 0x000000ffffc18224 */ /* 0x000fca00078e0003 */
[----:B------:R0:W4:Y:S01]  /*9540*/  @!P0 LDG.E.U16 R212, desc[UR6][R192.64] ;  /* 0x00000006c0d48981 */ /* 0x000122000c1e1500 */
[----:B------:R-:W-:Y:S01]  /*9550*/  PRMT R210, RZ, 0x7610, R210 ;  /* 0x00007610ffd27816 */ /* 0x000fe200000000d2 */
[----:B0-----:R-:W-:Y:S01]  /*9560*/  @!P0 IMAD.MOV.U32 R193, RZ, RZ, R2 ;  /* 0x000000ffffc18224 */ /* 0x001fe200078e0002 */
[----:B------:R-:W-:Y:S02]  /*9570*/  PRMT R209, RZ, 0x7610, R209 ;  /* 0x00007610ffd17816 */ /* 0x000fe400000000d1 */
[----:B------:R-:W-:Y:S02]  /*9580*/  PRMT R208, RZ, 0x7610, R208 ;  /* 0x00007610ffd07816 */ /* 0x000fe400000000d0 */
[----:B------:R-:W-:Y:S02]  /*9590*/  PRMT R207, RZ, 0x7610, R207 ;  /* 0x00007610ffcf7816 */ /* 0x000fe400000000cf */
[----:B------:R-:W-:Y:S02]  /*95a0*/  PRMT R206, RZ, 0x7610, R206 ;  /* 0x00007610ffce7816 */ /* 0x000fe400000000ce */
[----:B------:R-:W-:-:S02]  /*95b0*/  PRMT R205, RZ, 0x7610, R205 ;  /* 0x00007610ffcd7816 */ /* 0x000fc400000000cd */
[----:B------:R-:W-:Y:S02]  /*95c0*/  PRMT R204, RZ, 0x7610, R204 ;  /* 0x00007610ffcc7816 */ /* 0x000fe400000000cc */
        /* <DEDUP_REMOVED lines=8> */
[----:B------:R-:W-:Y:S01]  /*9650*/  PRMT R246, RZ, 0x7610, R246 ;  /* 0x00007610fff67816 */ /* 0x000fe200000000f6 */
[----:B------:R0:W-:Y:S04]  /*9660*/  STS.U16 [R191+UR4+0xc80], R250 ;  /* 0x000c80fabf007988 */ /* 0x0001e80008000404 */
[----:B------:R1:W-:Y:S01]  /*9670*/  STS.U16 [R191+UR4+0x4c80], R252 ;  /* 0x004c80fcbf007988 */ /* 0x0003e20008000404 */
[----:B0-----:R-:W-:-:S02]  /*9680*/  PRMT R250, RZ, 0x7610, R250 ;  /* 0x00007610fffa7816 */ /* 0x001fc400000000fa */
[----:B-1----:R-:W-:Y:S01]  /*9690*/  PRMT R252, RZ, 0x7610, R252 ;  /* 0x00007610fffc7816 */ /* 0x002fe200000000fc */
[----:B--2---:R-:W-:Y:S02]  /*96a0*/  @!P0 IMAD.MOV.U32 R192, RZ, RZ, R6 ;  /* 0x000000ffffc08224 */ /* 0x004fe400078e0006 */
[----:B------:R-:W2:Y:S04]  /*96b0*/  LDL.LU R6, [R1+0x518] ;  /* 0x0005180001067983 */ /* 0x000ea80000300800 */
[----:B------:R0:W3:Y:S04]  /*96c0*/  @!P0 LDG.E.U16 R211, desc[UR6][R192.64] ;  /* 0x00000006c0d38981 */ /* 0x0000e8000c1e1500 */
[----:B------:R-:W4:Y:S04]  /*96d0*/  LDL.LU R166, [R1+0x514] ;  /* 0x0005140001a67983 */ /* 0x000f280000300800 */
[----:B------:R-:W3:Y:S01]  /*96e0*/  LDL.LU R189, [R1+0xa8] ;  /* 0x0000a80001bd7983 */ /* 0x000ee20000300800 */
[----:B0-----:R-:W-:-:S02]  /*96f0*/  @!P0 IMAD.MOV.U32 R192, RZ, RZ, R5 ;  /* 0x000000ffffc08224 */ /* 0x001fc400078e0005 */
[----:B------:R-:W-:Y:S01]  /*9700*/  @!P0 IMAD.MOV.U32 R193, RZ, RZ, R0 ;  /* 0x000000ffffc18224 */ /* 0x000fe200078e0000 */
[----:B------:R-:W3:Y:S04]  /*9710*/  LDL.LU R190, [R1+0xa4] ;  /* 0x0000a40001be7983 */ /* 0x000ee80000300800 */
[----:B------:R0:W3:Y:S04]  /*9720*/  @!P0 LDG.E.U16 R210, desc[UR6][R192.64] ;  /* 0x00000006c0d28981 */ /* 0x0000e8000c1e1500 */
[----:B------:R-:W3:Y:S04]  /*9730*/  LDL.LU R5, [R1+0x70] ;  /* 0x0000700001057983 */ /* 0x000ee80000300800 */
[----:B------:R-:W3:Y:S01]  /*9740*/  LDL.LU R165, [R1+0x6c] ;  /* 0x00006c0001a57983 */ /* 0x000ee20000300800 */
[----:B0-----:R-:W-:-:S02]  /*9750*/  @!P0 IMAD.MOV.U32 R192, RZ, RZ, R243 ;  /* 0x000000ffffc08224 */ /* 0x001fc400078e00f3 */
[----:B------:R-:W-:-:S05]  /*9760*/  @!P0 IMAD.MOV.U32 R193, RZ, RZ, R231 ;  /* 0x000000ffffc18224 */ /* 0x000fca00078e00e7 */
[----:B------:R0:W3:Y:S02]  /*9770*/  @!P0 LDG.E.U16 R209, desc[UR6][R192.64] ;  /* 0x00000006c0d18981 */ /* 0x0000e4000c1e1500 */
[----:B0-----:R-:W-:Y:S02]  /*9780*/  @!P0 IMAD.MOV.U32 R192, RZ, RZ, R229 ;  /* 0x000000ffffc08224 */ /* 0x001fe400078e00e5 */
        /* <DEDUP_REMOVED lines=46> */
[----:B------:R-:W3:Y:S04]  /*9a70*/  @!P0 LDG.E.U16 R252, desc[UR6][R192.64] ;  /* 0x00000006c0fc8981 */ /* 0x000ee8000c1e1500 */
[----:B------:R-:W2:Y:S04]  /*9a80*/  LDL.LU R192, [R1+0x14] ;  /* 0x0000140001c07983 */ /* 0x000ea80000300800 */
[----:B------:R-:W4:Y:S04]  /*9a90*/  LDL.LU R193, [R1+0x10] ;  /* 0x0000100001c17983 */ /* 0x000f280000300800 */
[----:B--2---:R0:W-:Y:S04]  /*9aa0*/  STS.U16 [R191+UR4+0x1080], R192 ;  /* 0x001080c0bf007988 */ /* 0x0041e80008000404 */
[----:B----4-:R1:W-:Y:S04]  /*9ab0*/  STS.U16 [R191+UR4+0x5080], R193 ;  /* 0x005080c1bf007988 */ /* 0x0103e80008000404 */
[----:B------:R-:W-:Y:S04]  /*9ac0*/  STS.U16 [R191+UR4+0x1480], R248 ;  /* 0x001480f8bf007988 */ /* 0x000fe80008000404 */
[----:B------:R-:W-:Y:S04]  /*9ad0*/  STS.U16 [R191+UR4+0x5480], R247 ;  /* 0x005480f7bf007988 */ /* 0x000fe80008000404 */
[----:B------:R-:W-:Y:S04]  /*9ae0*/  STS.U16 [R191+UR4+0x1880], R232 ;  /* 0x001880e8bf007988 */ /* 0x000fe80008000404 */
[----:B------:R-:W-:Y:S04]  /*9af0*/  STS.U16 [R191+UR4+0x5880], R230 ;  /* 0x005880e6bf007988 */ /* 0x000fe80008000404 */
[----:B------:R2:W-:Y:S04]  /*9b00*/  STS.U16 [R191+UR4+0x1c80], R215 ;  /* 0x001c80d7bf007988 */ /* 0x0005e80008000404 */
[----:B0-----:R-:W4:Y:S04]  /*9b10*/  LDL.LU R192, [R1+0x510] ;  /* 0x0005100001c07983 */ /* 0x001f280000300800 */
[----:B-1----:R-:W4:Y:S01]  /*9b20*/  LDL.LU R193, [R1+0x50c] ;  /* 0x00050c0001c17983 */ /* 0x002f220000300800 */
[----:B--2---:R-:W-:-:S03]  /*9b30*/  LOP3.LUT R215, R4, 0x10, RZ, 0x3c, !PT ;  /* 0x0000001004d77812 */ /* 0x004fc600078e3cff */
[----:B------:R-:W2:Y:S04]  /*9b40*/  LDL.LU R247, [R1+0x4] ;  /* 0x0000040001f77983 */ /* 0x000ea80000300800 */
[----:B------:R-:W4:Y:S04]  /*9b50*/  LDL.LU R232, [R1+0xc] ;  /* 0x00000c0001e87983 */ /* 0x000f280000300800 */
[----:B------:R-:W2:Y:S04]  /*9b60*/  LDL.LU R230, [R1+0x38] ;  /* 0x0000380001e67983 */ /* 0x000ea80000300800 */
[----:B------:R-:W4:Y:S04]  /*9b70*/  LDL.LU R191, [R1+0x5d0] ;  /* 0x0005d00001bf7983 */ /* 0x000f280000300800 */
[----:B------:R0:W-:Y:S04]  /*9b80*/  STS.U16 [R215+UR4+0x5c80], R214 ;  /* 0x005c80d6d7007988 */ /* 0x0001e80008000404 */
[----:B0-----:R-:W2:Y:S01]  /*9b90*/  LDL.LU R214, [R1+0x3c] ;  /* 0x00003c0001d67983 */ /* 0x001ea20000300800 */
[----:B------:R-:W-:-:S03]  /*9ba0*/  LOP3.LUT R248, R4, 0x20, RZ, 0x3c, !PT ;  /* 0x0000002004f87812 */ /* 0x000fc600078e3cff */
[----:B------:R-:W4:Y:S04]  /*9bb0*/  LDL.LU R215, [R1+0x28] ;  /* 0x0000280001d77983 */ /* 0x000f280000300800 */
[----:B------:R0:W-:Y:S04]  /*9bc0*/  STS.U16 [R248+UR4+0x100], R6 ;  /* 0x00010006f8007988 */ /* 0x0001e80008000404 */
[----:B------:R1:W-:Y:S04]  /*9bd0*/  STS.U16 [R248+UR4+0x4100], R166 ;  /* 0x004100a6f8007988 */ /* 0x0003e80008000404 */
[----:B---3--:R3:W-:Y:S04]  /*9be0*/  STS.U16 [R248+UR4+0x500], R189 ;  /* 0x000500bdf8007988 */ /* 0x0087e80008000404 */
[----:B------:R3:W-:Y:S04]  /*9bf0*/  STS.U16 [R248+UR4+0x4500], R190 ;  /* 0x004500bef8007988 */ /* 0x0007e80008000404 */
[----:B------:R3:W-:Y:S04]  /*9c00*/  STS.U16 [R248+UR4+0x900], R5 ;  /* 0x00090005f8007988 */ /* 0x0007e80008000404 */
[----:B0-----:R-:W4:Y:S04]  /*9c10*/  LDL.LU R6, [R1+0x5cc] ;  /* 0x0005cc0001067983 */ /* 0x001f280000300800 */
[----:B------:R0:W-:Y:S04]  /*9c20*/  STS.U16 [R248+UR4+0x4900], R165 ;  /* 0x004900a5f8007988 */ /* 0x0001e80008000404 */
[----:B-1----:R-:W4:Y:S04]  /*9c30*/  LDL.LU R166, [R1+0x5c8] ;  /* 0x0005c80001a67983 */ /* 0x002f280000300800 */
[----:B---3--:R-:W3:Y:S04]  /*9c40*/  LDL.LU R189, [R1+0x5c4] ;  /* 0x0005c40001bd7983 */ /* 0x008ee80000300800 */
[----:B------:R-:W3:Y:S04]  /*9c50*/  LDL.LU R190, [R1+0x5c0] ;  /* 0x0005c00001be7983 */ /* 0x000ee80000300800 */
[----:B------:R-:W3:Y:S04]  /*9c60*/  LDL.LU R5, [R1+0x5bc] ;  /* 0x0005bc0001057983 */ /* 0x000ee80000300800 */
[----:B0-----:R-:W3:Y:S04]  /*9c70*/  LDL.LU R165, [R1+0x5b8] ;  /* 0x0005b80001a57983 */ /* 0x001ee80000300800 */
[----:B--2---:R-:W-:Y:S04]  /*9c80*/  STS.U16 [R248+UR4+0xd00], R214 ;  /* 0x000d00d6f8007988 */ /* 0x004fe80008000404 */
[----:B------:R-:W-:Y:S04]  /*9c90*/  STS.U16 [R248+UR4+0x4d00], R230 ;  /* 0x004d00e6f8007988 */ /* 0x000fe80008000404 */
[----:B----4-:R-:W-:Y:S04]  /*9ca0*/  STS.U16 [R248+UR4+0x1100], R232 ;  /* 0x001100e8f8007988 */ /* 0x010fe80008000404 */
[----:B------:R-:W-:Y:S04]  /*9cb0*/  STS.U16 [R248+UR4+0x5100], R247 ;  /* 0x005100f7f8007988 */ /* 0x000fe80008000404 */
[----:B------:R0:W-:Y:S04]  /*9cc0*/  STS.U16 [R248+UR4+0x1500], R245 ;  /* 0x001500f5f8007988 */ /* 0x0001e80008000404 */
[----:B------:R1:W-:Y:S04]  /*9cd0*/  STS.U16 [R248+UR4+0x5500], R244 ;  /* 0x005500f4f8007988 */ /* 0x0003e80008000404 */
[----:B------:R2:W-:Y:S04]  /*9ce0*/  STS.U16 [R248+UR4+0x1900], R228 ;  /* 0x001900e4f8007988 */ /* 0x0005e80008000404 */
[----:B0-----:R-:W4:Y:S04]  /*9cf0*/  LDL.LU R245, [R1+0x30] ;  /* 0x0000300001f57983 */ /* 0x001f280000300800 */
[----:B-1----:R-:W3:Y:S04]  /*9d00*/  LDL.LU R244, [R1+0x5c] ;  /* 0x00005c0001f47983 */ /* 0x002ee80000300800 */
[----:B--2---:R-:W2:Y:S04]  /*9d10*/  LDL.LU R228, [R1+0x64] ;  /* 0x0000640001e47983 */ /* 0x004ea80000300800 */
[----:B------:R0:W-:Y:S04]  /*9d20*/  STS.U16 [R248+UR4+0x5900], R227 ;  /* 0x005900e3f8007988 */ /* 0x0001e80008000404 */
[----:B------:R1:W-:Y:S04]  /*9d30*/  STS.U16 [R248+UR4+0x1d00], R183 ;  /* 0x001d00b7f8007988 */ /* 0x0003e80008000404 */
[----:B0-----:R-:W4:Y:S04]  /*9d40*/  LDL.LU R227, [R1+0x98] ;  /* 0x0000980001e37983 */ /* 0x001f280000300800 */
[----:B-1----:R-:W3:Y:S01]  /*9d50*/  LDL.LU R183, [R1+0xa0] ;  /* 0x0000a00001b77983 */ /* 0x002ee20000300800 */
[----:B------:R-:W-:-:S03]  /*9d60*/  LOP3.LUT R214, R4, 0x30, RZ, 0x3c, !PT ;  /* 0x0000003004d67812 */ /* 0x000fc600078e3cff */
[----:B------:R0:W-:Y:S04]  /*9d70*/  STS.U16 [R248+UR4+0x5d00], R182 ;  /* 0x005d00b6f8007988 */ /* 0x0001e80008000404 */
[----:B------:R1:W-:Y:S04]  /*9d80*/  STS.U16 [R214+UR4+0x180], R192 ;  /* 0x000180c0d6007988 */ /* 0x0003e80008000404 */
[----:B------:R1:W-:Y:S04]  /*9d90*/  STS.U16 [R214+UR4+0x4180], R193 ;  /* 0x004180c1d6007988 */ /* 0x0003e80008000404 */
[----:B------:R-:W2:Y:S04]  /*9da0*/  LDL.LU R230, [R1+0x90] ;  /* 0x0000900001e67983 */ /* 0x000ea80000300800 */
[----:B------:R-:W2:Y:S04]  /*9db0*/  LDL.LU R232, [R1+0x88] ;  /* 0x0000880001e87983 */ /* 0x000ea80000300800 */
[----:B------:R-:W2:Y:S04]  /*9dc0*/  LDL.LU R247, [R1+0x54] ;  /* 0x0000540001f77983 */ /* 0x000ea80000300800 */
[----:B0-----:R-:W2:Y:S04]  /*9dd0*/  LDL.LU R248, [R1+0x50] ;  /* 0x0000500001f87983 */ /* 0x001ea80000300800 */
[----:B-1----:R-:W2:Y:S04]  /*9de0*/  LDL.LU R192, [R1+0x24] ;  /* 0x0000240001c07983 */ /* 0x002ea80000300800 */
[----:B------:R-:W2:Y:S04]  /*9df0*/  LDL.LU R193, [R1+0x20] ;  /* 0x0000200001c17983 */ /* 0x000ea80000300800 */
[----:B---3--:R-:W-:Y:S04]  /*9e00*/  STS.U16 [R214+UR4+0x580], R183 ;  /* 0x000580b7d6007988 */ /* 0x008fe80008000404 */
[----:B----4-:R-:W-:Y:S04]  /*9e10*/  STS.U16 [R214+UR4+0x4580], R227 ;  /* 0x004580e3d6007988 */ /* 0x010fe80008000404 */
[----:B--2---:R-:W-:Y:S04]  /*9e20*/  STS.U16 [R214+UR4+0x980], R228 ;  /* 0x000980e4d6007988 */ /* 0x004fe80008000404 */
[----:B------:R-:W-:Y:S04]  /*9e30*/  STS.U16 [R214+UR4+0x4980], R244 ;  /* 0x004980f4d6007988 */ /* 0x000fe80008000404 */
[----:B------:R-:W-:Y:S04]  /*9e40*/  STS.U16 [R214+UR4+0xd80], R245 ;  /* 0x000d80f5d6007988 */ /* 0x000fe80008000404 */
[----:B------:R-:W-:Y:S04]  /*9e50*/  STS.U16 [R214+UR4+0x4d80], R215 ;  /* 0x004d80d7d6007988 */ /* 0x000fe80008000404 */
[----:B------:R0:W-:Y:S04]  /*9e60*/  STS.U16 [R214+UR4+0x1180], R165 ;  /* 0x001180a5d6007988 */ /* 0x0001e80008000404 */
[----:B------:R1:W-:Y:S04]  /*9e70*/  STS.U16 [R214+UR4+0x5180], R5 ;  /* 0x00518005d6007988 */ /* 0x0003e80008000404 */
[----:B------:R-:W-:Y:S04]  /*9e80*/  STS.U16 [R214+UR4+0x1580], R242 ;  /* 0x001580f2d6007988 */ /* 0x000fe80008000404 */
[----:B0-----:R-:W2:Y:S04]  /*9e90*/  LDL.LU R165, [R1+0x5b4] ;  /* 0x0005b40001a57983 */ /* 0x001ea80000300800 */
[----:B-1----:R-:W3:Y:S04]  /*9ea0*/  LDL.LU R5, [R1+0x5b0] ;  /* 0x0005b00001057983 */ /* 0x002ee80000300800 */
[----:B------:R0:W-:Y:S04]  /*9eb0*/  STS.U16 [R214+UR4+0x5580], R241 ;  /* 0x005580f1d6007988 */ /* 0x0001e80008000404 */
[----:B------:R1:W-:Y:S04]  /*9ec0*/  STS.U16 [R214+UR4+0x1980], R226 ;  /* 0x001980e2d6007988 */ /* 0x0003e80008000404 */
[----:B0-----:R-:W4:Y:S04]  /*9ed0*/  LDL.LU R241, [R1+0xc4] ;  /* 0x0000c40001f17983 */ /* 0x001f280000300800 */
[----:B-1----:R-:W2:Y:S04]  /*9ee0*/  LDL.LU R226, [R1+0x508] ;  /* 0x0005080001e27983 */ /* 0x002ea80000300800 */
[----:B------:R-:W3:Y:S04]  /*9ef0*/  LDL.LU R182, [R1+0xb8] ;  /* 0x0000b80001b67983 */ /* 0x000ee80000300800 */
[----:B------:R-:W3:Y:S04]  /*9f00*/  LDL.LU R183, [R1+0xb4] ;  /* 0x0000b40001b77983 */ /* 0x000ee80000300800 */
[----:B------:R-:W3:Y:S04]  /*9f10*/  LDL.LU R227, [R1+0x80] ;  /* 0x0000800001e37983 */ /* 0x000ee80000300800 */
[----:B------:R-:W-:Y:S04]  /*9f20*/  STS.U16 [R214+UR4+0x5980], R225 ;  /* 0x005980e1d6007988 */ /* 0x000fe80008000404 */
[----:B------:R-:W3:Y:S01]  /*9f30*/  LDL.LU R228, [R1+0x7c] ;  /* 0x00007c0001e47983 */ /* 0x000ee20000300800 */
[----:B------:R-:W-:-:S03]  /*9f40*/  LOP3.LUT R242, R4, 0x40, RZ, 0x3c, !PT ;  /* 0x0000004004f27812 */ /* 0x000fc600078e3cff */
[----:B------:R-:W-:Y:S04]  /*9f50*/  STS.U16 [R214+UR4+0x1d80], R181 ;  /* 0x001d80b5d6007988 */ /* 0x000fe80008000404 */
[----:B------:R-:W3:Y:S04]  /*9f60*/  LDL.LU R244, [R1+0x4c] ;  /* 0x00004c0001f47983 */ /* 0x000ee80000300800 */
[----:B------:R0:W-:Y:S04]  /*9f70*/  STS.U16 [R214+UR4+0x5d80], R180 ;  /* 0x005d80b4d6007988 */ /* 0x0001e80008000404 */
[----:B------:R-:W3:Y:S04]  /*9f80*/  LDL.LU R245, [R1+0x48] ;  /* 0x0000480001f57983 */ /* 0x000ee80000300800 */
[----:B0-----:R-:W3:Y:S04]  /*9f90*/  LDL.LU R214, [R1+0x1c] ;  /* 0x00001c0001d67983 */ /* 0x001ee80000300800 */
[----:B------:R-:W3:Y:S04]  /*9fa0*/  LDL.LU R215, [R1+0x18] ;  /* 0x0000180001d77983 */ /* 0x000ee80000300800 */
[----:B--2---:R-:W-:Y:S04]  /*9fb0*/  STS.U16 [R242+UR4+0x200], R226 ;  /* 0x000200e2f2007988 */ /* 0x004fe80008000404 */
[----:B----4-:R-:W-:Y:S04]  /*9fc0*/  STS.U16 [R242+UR4+0x4200], R241 ;  /* 0x004200f1f2007988 */ /* 0x010fe80008000404 */
[----:B------:R0:W-:Y:S04]  /*9fd0*/  STS.U16 [R242+UR4+0x600], R230 ;  /* 0x000600e6f2007988 */ /* 0x0001e80008000404 */
[----:B------:R1:W-:Y:S04]  /*9fe0*/  STS.U16 [R242+UR4+0x4600], R232 ;  /* 0x004600e8f2007988 */ /* 0x0003e80008000404 */
[----:B------:R2:W-:Y:S04]  /*9ff0*/  STS.U16 [R242+UR4+0xa00], R247 ;  /* 0x000a00f7f2007988 */ /* 0x0005e80008000404 */
[----:B0-----:R-:W4:Y:S04]  /*a000*/  LDL.LU R230, [R1+0xb0] ;  /* 0x0000b00001e67983 */ /* 0x001f280000300800 */
[----:B-1----:R-:W4:Y:S04]  /*a010*/  LDL.LU R232, [R1+0xac] ;  /* 0x0000ac0001e87983 */ /* 0x002f280000300800 */
[----:B------:R0:W-:Y:S04]  /*a020*/  STS.U16 [R242+UR4+0x4a00], R248 ;  /* 0x004a00f8f2007988 */ /* 0x0001e80008000404 */
[----:B--2---:R-:W2:Y:S04]  /*a030*/  LDL.LU R247, [R1+0x78] ;  /* 0x0000780001f77983 */ /* 0x004ea80000300800 */
[----:B------:R1:W-:Y:S04]  /*a040*/  STS.U16 [R242+UR4+0xe00], R192 ;  /* 0x000e00c0f2007988 */ /* 0x0003e80008000404 */
[----:B0-----:R-:W2:Y:S04]  /*a050*/  LDL.LU R248, [R1+0x74] ;  /* 0x0000740001f87983 */ /* 0x001ea80000300800 */
[----:B------:R0:W-:Y:S04]  /*a060*/  STS.U16 [R242+UR4+0x4e00], R193 ;  /* 0x004e00c1f2007988 */ /* 0x0001e80008000404 */
[----:B-1----:R-:W2:Y:S04]  /*a070*/  LDL.LU R192, [R1+0x44] ;  /* 0x0000440001c07983 */ /* 0x002ea80000300800 */
[----:B------:R1:W-:Y:S04]  /*a080*/  STS.U16 [R242+UR4+0x1200], R190 ;  /* 0x001200bef2007988 */ /* 0x0003e80008000404 */
[----:B0-----:R-:W2:Y:S04]  /*a090*/  LDL.LU R193, [R1+0x40] ;  /* 0x0000400001c17983 */ /* 0x001ea80000300800 */
[----:B------:R0:W-:Y:S04]  /*a0a0*/  STS.U16 [R242+UR4+0x5200], R189 ;  /* 0x005200bdf2007988 */ /* 0x0001e80008000404 */
[----:B-1----:R-:W2:Y:S04]  /*a0b0*/  LDL.LU R190, [R1+0x5ac] ;  /* 0x0005ac0001be7983 */ /* 0x002ea80000300800 */
[----:B0-----:R-:W2:Y:S01]  /*a0c0*/  LDL.LU R189, [R1+0x5a8] ;  /* 0x0005a80001bd7983 */ /* 0x001ea20000300800 */
[----:B------:R-:W-:-:S03]  /*a0d0*/  LOP3.LUT R181, R4, 0x50, RZ, 0x3c, !PT ;  /* 0x0000005004b57812 */ /* 0x000fc600078e3cff */
[----:B------:R-:W-:Y:S04]  /*a0e0*/  STS.U16 [R242+UR4+0x1600], R240 ;  /* 0x001600f0f2007988 */ /* 0x000fe80008000404 */
[----:B------:R-:W-:Y:S04]  /*a0f0*/  STS.U16 [R242+UR4+0x5600], R239 ;  /* 0x005600eff2007988 */ /* 0x000fe80008000404 */
[----:B------:R-:W-:Y:S04]  /*a100*/  STS.U16 [R242+UR4+0x1a00], R224 ;  /* 0x001a00e0f2007988 */ /* 0x000fe80008000404 */
[----:B------:R-:W-:Y:S04]  /*a110*/  STS.U16 [R242+UR4+0x5a00], R223 ;  /* 0x005a00dff2007988 */ /* 0x000fe80008000404 */
[----:B------:R-:W-:Y:S04]  /*a120*/  STS.U16 [R242+UR4+0x1e00], R179 ;  /* 0x001e00b3f2007988 */ /* 0x000fe80008000404 */
[----:B------:R-:W-:Y:S04]  /*a130*/  STS.U16 [R242+UR4+0x5e00], R178 ;  /* 0x005e00b2f2007988 */ /* 0x000fe80008000404 */
[----:B---3--:R-:W-:Y:S04]  /*a140*/  STS.U16 [R181+UR4+0x280], R182 ;  /* 0x000280b6b5007988 */ /* 0x008fe80008000404 */
[----:B------:R-:W-:Y:S04]  /*a150*/  STS.U16 [R181+UR4+0x4280], R183 ;  /* 0x004280b7b5007988 */ /* 0x000fe80008000404 */
[----:B------:R-:W-:Y:S04]  /*a160*/  STS.U16 [R181+UR4+0x680], R227 ;  /* 0x000680e3b5007988 */ /* 0x000fe80008000404 */
[----:B------:R-:W-:Y:S04]  /*a170*/  STS.U16 [R181+UR4+0x4680], R228 ;  /* 0x004680e4b5007988 */ /* 0x000fe80008000404 */
[----:B------:R-:W-:Y:S04]  /*a180*/  STS.U16 [R181+UR4+0xa80], R244 ;  /* 0x000a80f4b5007988 */ /* 0x000fe80008000404 */
[----:B------:R-:W-:Y:S04]  /*a190*/  STS.U16 [R181+UR4+0x4a80], R245 ;  /* 0x004a80f5b5007988 */ /* 0x000fe80008000404 */
[----:B------:R-:W-:Y:S04]  /*a1a0*/  STS.U16 [R181+UR4+0xe80], R214 ;  /* 0x000e80d6b5007988 */ /* 0x000fe80008000404 */
[----:B------:R-:W-:Y:S01]  /*a1b0*/  STS.U16 [R181+UR4+0x4e80], R215 ;  /* 0x004e80d7b5007988 */ /* 0x000fe20008000404 */
[----:B------:R-:W-:-:S03]  /*a1c0*/  LOP3.LUT R180, R4, 0x60, RZ, 0x3c, !PT ;  /* 0x0000006004b47812 */ /* 0x000fc600078e3cff */
[----:B------:R0:W-:Y:S04]  /*a1d0*/  STS.U16 [R181+UR4+0x1280], R166 ;  /* 0x001280a6b5007988 */ /* 0x0001e80008000404 */
[----:B------:R1:W-:Y:S04]  /*a1e0*/  STS.U16 [R181+UR4+0x5280], R6 ;  /* 0x00528006b5007988 */ /* 0x0003e80008000404 */
[----:B------:R-:W-:Y:S04]  /*a1f0*/  STS.U16 [R181+UR4+0x1680], R238 ;  /* 0x001680eeb5007988 */ /* 0x000fe80008000404 */
[----:B------:R-:W-:Y:S04]  /*a200*/  STS.U16 [R181+UR4+0x5680], R237 ;  /* 0x005680edb5007988 */ /* 0x000fe80008000404 */
[----:B------:R-:W-:Y:S04]  /*a210*/  STS.U16 [R181+UR4+0x1a80], R222 ;  /* 0x001a80deb5007988 */ /* 0x000fe80008000404 */
[----:B------:R-:W-:Y:S04]  /*a220*/  STS.U16 [R181+UR4+0x5a80], R221 ;  /* 0x005a80ddb5007988 */ /* 0x000fe80008000404 */
[----:B------:R-:W-:Y:S04]  /*a230*/  STS.U16 [R181+UR4+0x1e80], R177 ;  /* 0x001e80b1b5007988 */ /* 0x000fe80008000404 */
[----:B------:R-:W-:Y:S04]  /*a240*/  STS.U16 [R181+UR4+0x5e80], R176 ;  /* 0x005e80b0b5007988 */ /* 0x000fe80008000404 */
[----:B0-----:R-:W3:Y:S04]  /*a250*/  LDL.LU R166, [R1+0x5a4] ;  /* 0x0005a40001a67983 */ /* 0x001ee80000300800 */
[----:B-1----:R-:W3:Y:S04]  /*a260*/  LDL.LU R6, [R1+0x5a0] ;  /* 0x0005a00001067983 */ /* 0x002ee80000300800 */
[----:B----4-:R-:W-:Y:S04]  /*a270*/  STS.U16 [R180+UR4+0x300], R230 ;  /* 0x000300e6b4007988 */ /* 0x010fe80008000404 */
[----:B------:R-:W-:Y:S04]  /*a280*/  STS.U16 [R180+UR4+0x4300], R232 ;  /* 0x004300e8b4007988 */ /* 0x000fe80008000404 */
[----:B--2---:R-:W-:Y:S04]  /*a290*/  STS.U16 [R180+UR4+0x700], R247 ;  /* 0x000700f7b4007988 */ /* 0x004fe80008000404 */
[----:B------:R-:W-:Y:S04]  /*a2a0*/  STS.U16 [R180+UR4+0x4700], R248 ;  /* 0x004700f8b4007988 */ /* 0x000fe80008000404 */
[----:B------:R-:W-:Y:S04]  /*a2b0*/  STS.U16 [R180+UR4+0xb00], R192 ;  /* 0x000b00c0b4007988 */ /* 0x000fe80008000404 */
        /* <DEDUP_REMOVED lines=8> */
[----:B0-----:R-:W4:Y:S01]  /*a340*/  LDL.LU R188, [R1+0x590] ;  /* 0x0005900001bc7983 */ /* 0x001f220000300800 */
[----:B------:R-:W-:-:S03]  /*a350*/  LOP3.LUT R178, R4, 0x70, RZ, 0x3c, !PT ;  /* 0x0000007004b27812 */ /* 0x000fc600078e3cff */
[----:B------:R-:W-:Y:S04]  /*a360*/  STS.U16 [R180+UR4+0x1700], R236 ;  /* 0x001700ecb4007988 */ /* 0x000fe80008000404 */
[----:B------:R-:W-:Y:S04]  /*a370*/  STS.U16 [R180+UR4+0x5700], R235 ;  /* 0x005700ebb4007988 */ /* 0x000fe80008000404 */
[----:B------:R-:W-:Y:S04]  /*a380*/  STS.U16 [R180+UR4+0x1b00], R220 ;  /* 0x001b00dcb4007988 */ /* 0x000fe80008000404 */
[----:B------:R-:W-:Y:S04]  /*a390*/  STS.U16 [R180+UR4+0x5b00], R218 ;  /* 0x005b00dab4007988 */ /* 0x000fe80008000404 */
[----:B------:R-:W-:Y:S04]  /*a3a0*/  STS.U16 [R180+UR4+0x1f00], R175 ;  /* 0x001f00afb4007988 */ /* 0x000fe80008000404 */
[----:B------:R-:W-:Y:S04]  /*a3b0*/  STS.U16 [R180+UR4+0x5f00], R174 ;  /* 0x005f00aeb4007988 */ /* 0x000fe80008000404 */
[----:B---3--:R0:W-:Y:S04]  /*a3c0*/  STS.U16 [R178+UR4+0x380], R190 ;  /* 0x000380beb2007988 */ /* 0x0081e80008000404 */
[----:B--2---:R1:W-:Y:S04]  /*a3d0*/  STS.U16 [R178+UR4+0x4380], R191 ;  /* 0x004380bfb2007988 */ /* 0x0043e80008000404 */
[----:B0-----:R-:W2:Y:S04]  /*a3e0*/  LDL.LU R190, [R1+0x58c] ;  /* 0x00058c0001be7983 */ /* 0x001ea80000300800 */
[----:B-1----:R-:W3:Y:S04]  /*a3f0*/  LDL.LU R191, [R1+0x588] ;  /* 0x0005880001bf7983 */ /* 0x002ee80000300800 */
[----:B----4-:R0:W-:Y:S04]  /*a400*/  STS.U16 [R178+UR4+0x780], R188 ;  /* 0x000780bcb2007988 */ /* 0x0101e80008000404 */
[----:B------:R1:W-:Y:S04]  /*a410*/  STS.U16 [R178+UR4+0x4780], R189 ;  /* 0x004780bdb2007988 */ /* 0x0003e80008000404 */
[----:B------:R4:W-:Y:S04]  /*a420*/  STS.U16 [R178+UR4+0xb80], R6 ;  /* 0x000b8006b2007988 */ /* 0x0009e80008000404 */
[----:B0-----:R-:W3:Y:S04]  /*a430*/  LDL.LU R188, [R1+0x584] ;  /* 0x0005840001bc7983 */ /* 0x001ee80000300800 */
[----:B-1----:R-:W3:Y:S04]  /*a440*/  LDL.LU R189, [R1+0x580] ;  /* 0x0005800001bd7983 */ /* 0x002ee80000300800 */
[----:B----4-:R-:W4:Y:S04]  /*a450*/  LDL.LU R6, [R1+0x57c] ;  /* 0x00057c0001067983 */ /* 0x010f280000300800 */
[----:B------:R0:W-:Y:S04]  /*a460*/  STS.U16 [R178+UR4+0x4b80], R166 ;  /* 0x004b80a6b2007988 */ /* 0x0001e80008000404 */
[----:B------:R1:W-:Y:S04]  /*a470*/  STS.U16 [R178+UR4+0xf80], R5 ;  /* 0x000f8005b2007988 */ /* 0x0003e80008000404 */
[----:B0-----:R-:W2:Y:S04]  /*a480*/  LDL.LU R166, [R1+0x578] ;  /* 0x0005780001a67983 */ /* 0x001ea80000300800 */
[----:B-1----:R-:W3:Y:S04]  /*a490*/  LDL.LU R5, [R1+0x574] ;  /* 0x0005740001057983 */ /* 0x002ee80000300800 */
[----:B------:R0:W-:Y:S04]  /*a4a0*/  STS.U16 [R178+UR4+0x4f80], R165 ;  /* 0x004f80a5b2007988 */ /* 0x0001e80008000404 */
[----:B------:R-:W-:Y:S04]  /*a4b0*/  STS.U16 [R178+UR4+0x1380], R251 ;  /* 0x001380fbb2007988 */ /* 0x000fe80008000404 */
[----:B------:R-:W-:Y:S04]  /*a4c0*/  STS.U16 [R178+UR4+0x5380], R249 ;  /* 0x005380f9b2007988 */ /* 0x000fe80008000404 */
[----:B------:R-:W-:Y:S04]  /*a4d0*/  STS.U16 [R178+UR4+0x1780], R234 ;  /* 0x001780eab2007988 */ /* 0x000fe80008000404 */
[----:B------:R-:W-:Y:S04]  /*a4e0*/  STS.U16 [R178+UR4+0x5780], R233 ;  /* 0x005780e9b2007988 */ /* 0x000fe80008000404 */
[----:B------:R-:W-:Y:S04]  /*a4f0*/  STS.U16 [R178+UR4+0x1b80], R217 ;  /* 0x001b80d9b2007988 */ /* 0x000fe80008000404 */
[----:B------:R-:W-:Y:S04]  /*a500*/  STS.U16 [R178+UR4+0x5b80], R216 ;  /* 0x005b80d8b2007988 */ /* 0x000fe80008000404 */
[----:B------:R-:W-:Y:S04]  /*a510*/  STS.U16 [R178+UR4+0x1f80], R173 ;  /* 0x001f80adb2007988 */ /* 0x000fe80008000404 */
[----:B------:R-:W-:Y:S01]  /*a520*/  STS.U16 [R178+UR4+0x5f80], R172 ;  /* 0x005f80acb2007988 */ /* 0x000fe20008000404 */
[----:B------:R-:W-:-:S03]  /*a530*/  UMOV UR21, 0x40000040 ;  /* 0x4000004000157882 */ /* 0x000fc60000000000 */
[----:B0-----:R-:W4:Y:S04]  /*a540*/  LDL.LU R165, [R1+0x570] ;  /* 0x0005700001a57983 */ /* 0x001f280000300800 */
[----:B------:R-:W2:Y:S04]  /*a550*/  LDL.LU R247, [R1+0x530] ;  /* 0x0005300001f77983 */ /* 0x000ea80000300800 */
[----:B------:R-:W4:Y:S04]  /*a560*/  LDL.LU R248, [R1+0x52c] ;  /* 0x00052c0001f87983 */ /* 0x000f280000300800 */
[----:B------:R-:W2:Y:S04]  /*a570*/  LDL.LU R192, [R1+0x528] ;  /* 0x0005280001c07983 */ /* 0x000ea80000300800 */
[----:B------:R-:W2:Y:S01]  /*a580*/  LDL.LU R193, [R1+0x524] ;  /* 0x0005240001c17983 */ /* 0x000ea20000300800 */
[----:B---3--:R-:W-:-:S03]  /*a590*/  LOP3.LUT R176, R5, 0x20, RZ, 0x3c, !PT ;  /* 0x0000002005b07812 */ /* 0x008fc600078e3cff */
        /* <DEDUP_REMOVED lines=26> */
[----:B------:R0:W-:Y:S04]  /*a740*/  STS.U16 [R174+UR4+0x8300], R167 ;  /* 0x008300a7ae007988 */ /* 0x0001e80008000404 */
[----:B------:R-:W-:Y:S04]  /*a750*/  STS.U16 [R174+UR4+0x8700], R186 ;  /* 0x008700baae007988 */ /* 0x000fe80008000404 */
[----:B------:R-:W-:Y:S04]  /*a760*/  STS.U16 [R174+UR4+0x8b00], R196 ;  /* 0x008b00c4ae007988 */ /* 0x000fe80008000404 */
[----:B------:R-:W-:Y:S04]  /*a770*/  STS.U16 [R174+UR4+0x8f00], R209 ;  /* 0x008f00d1ae007988 */ /* 0x000fe80008000404 */
[----:B------:R-:W-:Y:S04]  /*a780*/  STS.U16 [R174+UR4+0x9300], R205 ;  /* 0x009300cdae007988 */ /* 0x000fe80008000404 */
[----:B------:R-:W-:Y:S04]  /*a790*/  STS.U16 [R174+UR4+0x9700], R201 ;  /* 0x009700c9ae007988 */ /* 0x000fe80008000404 */
[----:B------:R-:W-:Y:S04]  /*a7a0*/  STS.U16 [R174+UR4+0x9b00], R197 ;  /* 0x009b00c5ae007988 */ /* 0x000fe80008000404 */
[----:B------:R-:W-:Y:S01]  /*a7b0*/  STS.U16 [R174+UR4+0x9f00], R252 ;  /* 0x009f00fcae007988 */ /* 0x000fe20008000404 */
[----:B------:R1:W-:Y:S06]  /*a7c0*/  MEMBAR.ALL.CTA ;  /* 0x0000000000007992 */ /* 0x0003ec0000008000 */
[----:B-1----:R-:W1:Y:S01]  /*a7d0*/  FENCE.VIEW.ASYNC.S ;  /* 0x00000000000073c6 */ /* 0x002e620000000000 */
[----:B------:R-:W-:Y:S01]  /*a7e0*/  UIADD3.64 UR48, UR8, 0x180, URZ ;  /* 0x0000018008307897 */ /* 0x000fe2000fffe03f */
[----:B------:R-:W-:Y:S01]  /*a7f0*/  UMOV UR50, UR22 ;  /* 0x0000001600327c82 */ /* 0x000fe20008000000 */
[----:B------:R-:W-:Y:S01]  /*a800*/  UMOV UR51, UR23 ;  /* 0x0000001700337c82 */ /* 0x000fe20008000000 */
[----:B------:R-:W-:Y:S01]  /*a810*/  UIADD3.64 UR52, UR8, 0x200, URZ ;  /* 0x0000020008347897 */ /* 0x000fe2000fffe03f */
[----:B0-----:R-:W3:Y:S01]  /*a820*/  LDL R167, [R1+0x534] ;  /* 0x0005340001a77983 */ /* 0x001ee20000100800 */
[----:B-1----:R-:W-:Y:S06]  /*a830*/  BAR.SYNC.DEFER_BLOCKING 0x0 ;  /* 0x0000000000007b1d */ /* 0x002fec0000010000 */
[----:B------:R-:W-:-:S06]  /*a840*/  WARPGROUP.ARRIVE ;  /* 0x00000000000079c5 */ /* 0x000fcc0000000000 */
[----:B------:R-:W-:Y:S04]  /*a850*/  HGMMA.64x64x16.F32 R120, gdesc[UR20].tnspA, R120 ;  /* 0x20e00000147879f0 */ /* 0x000fe80008700878 */
[----:B------:R-:W-:Y:S04]  /*a860*/  HGMMA.64x64x16.F32 R120, gdesc[UR8].tnspA, R120 ;  /* 0x20e00000087879f0 */ /* 0x000fe80008700878 */
[----:B------:R-:W-:Y:S01]  /*a870*/  HGMMA.64x64x16.F32 R120, gdesc[UR12].tnspA, R120 ;  /* 0x20e000000c7879f0 */ /* 0x000fe20008700878 */
[----:B------:R-:W-:-:S03]  /*a880*/  UMOV UR54, UR10 ;  /* 0x0000000a00367c82 */ /* 0x000fc60008000000 */
[----:B------:R-:W-:Y:S04]  /*a890*/  HGMMA.64x64x16.F32 R120, gdesc[UR16].tnspA, R120 ;  /* 0x20e00000107879f0 */ /* 0x000fe80008700878 */
[----:B------:R-:W-:Y:S01]  /*a8a0*/  HGMMA.64x64x16.F32 R88, gdesc[UR48].tnspA, R88 ;  /* 0x20e00000305879f0 */ /* 0x000fe20008700858 */
[----:B------:R-:W-:Y:S01]  /*a8b0*/  UMOV UR55, UR11 ;  /* 0x0000000b00377c82 */ /* 0x000fe20008000000 */
[----:B------:R-:W-:Y:S02]  /*a8c0*/  UIADD3.64 UR56, UR8, 0x280, URZ ;  /* 0x0000028008387897 */ /* 0x000fe4000fffe03f */
[----:B------:R-:W-:Y:S01]  /*a8d0*/  HGMMA.64x64x16.F32 R88, gdesc[UR52].tnspA, R88 ;  /* 0x20e00000345879f0 */ /* 0x000fe20008700858 */
[----:B------:R-:W-:Y:S01]  /*a8e0*/  UMOV UR58, UR14 ;  /* 0x0000000e003a7c82 */ /* 0x000fe20008000000 */
[----:B------:R-:W-:Y:S01]  /*a8f0*/  UMOV UR59, UR15 ;  /* 0x0000000f003b7c82 */ /* 0x000fe20008000000 */
[----:B----4-:R-:W-:-:S02]  /*a900*/  R2UR UR48, R248 ;  /* 0x00000000f83072ca */ /* 0x010fc400000e0000 */
[----:B--2---:R-:W-:Y:S02]  /*a910*/  R2UR UR49, R247 ;  /* 0x00000000f73172ca */ /* 0x004fe400000e0000 */
[----:B------:R-:W-:Y:S02]  /*a920*/  R2UR UR53, R192 ;  /* 0x00000000c03572ca */ /* 0x000fe400000e0000 */
[----:B------:R-:W-:Y:S01]  /*a930*/  R2UR UR52, R193 ;  /* 0x00000000c13472ca */ /* 0x000fe200000e0000 */
[----:B------:R-:W-:Y:S01]  /*a940*/  HGMMA.64x64x16.F32 R88, gdesc[UR56].tnspA, R88 ;  /* 0x20e00000385879f0 */ /* 0x000fe20008700858 */
[----:B------:R-:W-:Y:S02]  /*a950*/  R2UR UR57, R165 ;  /* 0x00000000a53972ca */ /* 0x000fe400000e0000 */
[----:B------:R-:W2:Y:S04]  /*a960*/  LDL.LU R165, [R1+0x56c] ;  /* 0x00056c0001a57983 */ /* 0x000ea80000300800 */
[----:B------:R-:W4:Y:S04]  /*a970*/  LDL.LU R230, [R1+0x504] ;  /* 0x0005040001e67983 */ /* 0x000f280000300800 */
[----:B------:R-:W3:Y:S04]  /*a980*/  LDL.LU R232, [R1+0x4fc] ;  /* 0x0004fc0001e87983 */ /* 0x000ee80000300800 */
[----:B------:R-:W2:Y:S04]  /*a990*/  LDL.LU R248, [R1+0x4f4] ;  /* 0x0004f40001f87983 */ /* 0x000ea80000300800 */
        /* <DEDUP_REMOVED lines=10> */
[----:B------:R-:W2:Y:S01]  /*aa40*/  LDL.LU R193, [R1+0x4bc] ;  /* 0x0004bc0001c17983 */ /* 0x000ea20000300800 */
[----:B------:R-:W-:-:S02]  /*aa50*/  R2UR UR56, R166 ;  /* 0x00000000a63872ca */ /* 0x000fc400000e0000 */
[----:B------:R-:W0:Y:S01]  /*aa60*/  LDC R166, c[0x0][0x238] ;  /* 0x00008e00ffa67b82 */ /* 0x000e220000000800 */
[----:B------:R-:W2:Y:S04]  /*aa70*/  LDL.LU R225, [R1+0x4e0] ;  /* 0x0004e00001e17983 */ /* 0x000ea80000300800 */
[----:B------:R-:W2:Y:S01]  /*aa80*/  LDL.LU R226, [R1+0x4b4] ;  /* 0x0004b40001e27983 */ /* 0x000ea20000300800 */
[----:B0-----:R-:W-:-:S04]  /*aa90*/  IMAD.SHL.U32 R166, R166, 0x40, RZ ;  /* 0x00000040a6a67824 */ /* 0x001fc800078e00ff */
[----:B------:R-:W-:-:S05]  /*aaa0*/  IMAD.SHL.U32 R166, R166, 0x2, RZ ;  /* 0x00000002a6a67824 */ /* 0x000fca00078e00ff */
[-C--:B------:R-:W-:Y:S02]  /*aab0*/  IADD3 R190, P1, R190, R166.reuse, RZ ;  /* 0x000000a6bebe7210 */ /* 0x080fe40007f3e0ff */
[-C--:B----4-:R-:W-:Y:S02]  /*aac0*/  IADD3 R230, P3, R230, R166.reuse, RZ ;  /* 0x000000a6e6e67210 */ /* 0x090fe40007f7e0ff */
[----:B---3--:R-:W-:-:S03]  /*aad0*/  IADD3 R232, P4, R232, R166, RZ ;  /* 0x000000a6e8e87210 */ /* 0x008fc60007f9e0ff */
[----:B------:R-:W-:Y:S01]  /*aae0*/  STL [R1+0x504], R230 ;  /* 0x000504e601007387 */ /* 0x000fe20000100800 */
[----:B--2---:R-:W-:-:S03]  /*aaf0*/  IADD3 R248, P5, R248, R166, RZ ;  /* 0x000000a6f8f87210 */ /* 0x004fc60007fbe0ff */
[----:B------:R-:W2:Y:S04]  /*ab00*/  LDL.LU R241, [R1+0x4d8] ;  /* 0x0004d80001f17983 */ /* 0x000ea80000300800 */
[----:B------:R-:W-:Y:S04]  /*ab10*/  STL [R1+0x4fc], R232 ;  /* 0x0004fce801007387 */ /* 0x000fe80000100800 */
[----:B------:R-:W3:Y:S04]  /*ab20*/  LDL.LU R242, [R1+0x4ac] ;  /* 0x0004ac0001f27983 */ /* 0x000ee80000300800 */
[----:B------:R-:W4:Y:S04]  /*ab30*/  LDL.LU R182, [R1+0x4d0] ;  /* 0x0004d00001b67983 */ /* 0x000f280000300800 */
[----:B------:R-:W4:Y:S04]  /*ab40*/  LDL.LU R183, [R1+0x4a4] ;  /* 0x0004a40001b77983 */ /* 0x000f280000300800 */
[----:B------:R0:W-:Y:S04]  /*ab50*/  STL [R1+0x4f4], R248 ;  /* 0x0004f4f801007387 */ /* 0x0001e80000100800 */
[----:B------:R-:W4:Y:S04]  /*ab60*/  LDL.LU R227, [R1+0x4c8] ;  /* 0x0004c80001e37983 */ /* 0x000f280000300800 */
[----:B------:R-:W4:Y:S04]  /*ab70*/  LDL.LU R228, [R1+0x49c] ;  /* 0x00049c0001e47983 */ /* 0x000f280000300800 */
[----:B------:R-:W4:Y:S04]  /*ab80*/  LDL.LU R244, [R1+0x4c0] ;  /* 0x0004c00001f47983 */ /* 0x000f280000300800 */
[----:B------:R-:W4:Y:S04]  /*ab90*/  LDL.LU R245, [R1+0x494] ;  /* 0x0004940001f57983 */ /* 0x000f280000300800 */
[----:B------:R-:W4:Y:S01]  /*aba0*/  LDL.LU R214, [R1+0x4b8] ;  /* 0x0004b80001d67983 */ /* 0x000f220000300800 */
[----:B------:R-:W-:-:S03]  /*abb0*/  IADD3 R247, P6, R247, R166, RZ ;  /* 0x000000a6f7f77210 */ /* 0x000fc60007fde0ff */
[----:B0-----:R-:W4:Y:S01]  /*abc0*/  LDL.LU R248, [R1+0x48c] ;  /* 0x00048c0001f87983 */ /* 0x001f220000300800 */
[----:B------:R-:W-:-:S03]  /*abd0*/  IMAD.X R191, R191, 0x1, R165, P1 ;  /* 0x00000001bfbf7824 */ /* 0x000fc600008e06a5 */
[----:B------:R-:W4:Y:S01]  /*abe0*/  LDL.LU R215, [R1+0x4b0] ;  /* 0x0004b00001d77983 */ /* 0x000f220000300800 */
[----:B------:R-:W-:Y:S01]  /*abf0*/  IMAD.X R192, R192, 0x1, R165, P3 ;  /* 0x00000001c0c07824 */ /* 0x000fe200018e06a5 */
[-C--:B------:R-:W-:Y:S02]  /*ac00*/  IADD3 R178, P1, R178, R166.reuse, RZ ;  /* 0x000000a6b2b27210 */ /* 0x080fe40007f3e0ff */
[----:B------:R-:W4:Y:S04]  /*ac10*/  LDL.LU R230, [R1+0x484] ;  /* 0x0004840001e67983 */ /* 0x000f280000300800 */
[----:B------:R-:W4:Y:S04]  /*ac20*/  LDL.LU R232, [R1+0x4a8] ;  /* 0x0004a80001e87983 */ /* 0x000f280000300800 */
[----:B------:R0:W-:Y:S01]  /*ac30*/  STL [R1+0x4ec], R247 ;  /* 0x0004ecf701007387 */ /* 0x0001e20000100800 */
[----:B------:R-:W-:-:S03]  /*ac40*/  IADD3 R179, P2, R179, R166, RZ ;  /* 0x000000a6b3b37210 */ /* 0x000fc60007f5e0ff */
[----:B0-----:R-:W4:Y:S04]  /*ac50*/  LDL.LU R247, [R1+0x47c] ;  /* 0x00047c0001f77983 */ /* 0x001f280000300800 */
[----:B------:R0:W-:Y:S04]  /*ac60*/  STL [R1+0x500], R192 ;  /* 0x000500c001007387 */ /* 0x0001e80000100800 */
[----:B------:R-:W-:Y:S01]  /*ac70*/  STL [R1+0x4e4], R178 ;  /* 0x0004e4b201007387 */ /* 0x000fe20000100800 */
[----:B------:R-:W-:-:S03]  /*ac80*/  IADD3 R223, P3, R223, R166, RZ ;  /* 0x000000a6dfdf7210 */ /* 0x000fc60007f7e0ff */
[----:B0-----:R-:W4:Y:S01]  /*ac90*/  LDL.LU R192, [R1+0x4a0] ;  /* 0x0004a00001c07983 */ /* 0x001f220000300800 */
[--C-:B------:R-:W-:Y:S01]  /*aca0*/  IMAD.X R224, R224, 0x1, R165.reuse, P4 ;  /* 0x00000001e0e07824 */ /* 0x100fe200020e06a5 */
[-C--:B------:R-:W-:Y:S01]  /*acb0*/  IADD3 R239, P4, R239, R166.reuse, RZ ;  /* 0x000000a6efef7210 */ /* 0x080fe20007f9e0ff */
[--C-:B------:R-:W-:Y:S01]  /*acc0*/  IMAD.X R240, R240, 0x1, R165.reuse, P5 ;  /* 0x00000001f0f07824 */ /* 0x100fe200028e06a5 */
[----:B------:R-:W-:Y:S01]  /*acd0*/  STL [R1+0x4dc], R179 ;  /* 0x0004dcb301007387 */ /* 0x000fe20000100800 */
[----:B------:R-:W-:Y:S01]  /*ace0*/  IMAD.X R181, R181, 0x1, R165, P6 ;  /* 0x00000001b5b57824 */ /* 0x000fe200030e06a5 */
[-C--:B------:R-:W-:Y:S02]  /*acf0*/  IADD3 R193, P6, R193, R166.reuse, RZ ;  /* 0x000000a6c1c17210 */ /* 0x080fe40007fde0ff */
[----:B------:R-:W-:Y:S01]  /*ad00*/  STL [R1+0x4d4], R223 ;  /* 0x0004d4df01007387 */ /* 0x000fe20000100800 */
[----:B------:R-:W-:-:S03]  /*ad10*/  IADD3 R180, P5, R180, R166, RZ ;  /* 0x000000a6b4b47210 */ /* 0x000fc60007fbe0ff */
[----:B------:R-:W-:Y:S04]  /*ad20*/  STL [R1+0x4f8], R224 ;  /* 0x0004f8e001007387 */ /* 0x000fe80000100800 */
[----:B------:R-:W-:Y:S04]  /*ad30*/  STL [R1+0x4cc], R239 ;  /* 0x0004ccef01007387 */ /* 0x000fe80000100800 */
[----:B------:R-:W-:Y:S04]  /*ad40*/  STL [R1+0x4f0], R240 ;  /* 0x0004f0f001007387 */ /* 0x000fe80000100800 */
[----:B------:R0:W-:Y:S04]  /*ad50*/  STL [R1+0x4bc], R193 ;  /* 0x0004bcc101007387 */ /* 0x0001e80000100800 */
[----:B------:R-:W-:Y:S04]  /*ad60*/  STL [R1+0x4c4], R180 ;  /* 0x0004c4b401007387 */ /* 0x000fe80000100800 */
[----:B0-----:R-:W4:Y:S01]  /*ad70*/  LDL.LU R193, [R1+0x474] ;  /* 0x0004740001c17983 */ /* 0x001f220000300800 */
[----:B------:R-:W-:Y:S01]  /*ad80*/  IMAD.X R225, R225, 0x1, R165, P1 ;  /* 0x00000001e1e17824 */ /* 0x000fe200008e06a5 */
[----:B------:R-:W-:-:S02]  /*ad90*/  IADD3 R226, P1, R226, R166, RZ ;  /* 0x000000a6e2e27210 */ /* 0x000fc40007f3e0ff */
[----:B------:R-:W-:Y:S04]  /*ada0*/  STL [R1+0x4e8], R181 ;  /* 0x0004e8b501007387 */ /* 0x000fe80000100800 */
[----:B------:R-:W-:Y:S04]  /*adb0*/  STL [R1+0x4e0], R225 ;  /* 0x0004e0e101007387 */ /* 0x000fe80000100800 */
[----:B------:R-:W-:Y:S01]  /*adc0*/  STL [R1+0x4b4], R226 ;  /* 0x0004b4e201007387 */ /* 0x000fe20000100800 */
[----:B--2---:R-:W-:Y:S01]  /*add0*/  IMAD.X R241, R241, 0x1, R165, P2 ;  /* 0x00000001f1f17824 */ /* 0x004fe200010e06a5 */
[----:B---3--:R-:W-:-:S04]  /*ade0*/  IADD3 R242, P2, R242, R166, RZ ;  /* 0x000000a6f2f27210 */ /* 0x008fc80007f5e0ff */
[----:B------:R-:W-:Y:S01]  /*adf0*/  STL [R1+0x4d8], R241 ;  /* 0x0004d8f101007387 */ /* 0x000fe20000100800 */
[----:B----4-:R-:W-:-:S03]  /*ae00*/  IMAD.X R182, R182, 0x1, R165, P3 ;  /* 0x00000001b6b67824 */ /* 0x010fc600018e06a5 */
[----:B------:R-:W-:Y:S01]  /*ae10*/  STL [R1+0x4ac], R242 ;  /* 0x0004acf201007387 */ /* 0x000fe20000100800 */
[----:B------:R-:W-:-:S03]  /*ae20*/  IADD3 R183, P3, R183, R166, RZ ;  /* 0x000000a6b7b77210 */ /* 0x000fc60007f7e0ff */
[----:B------:R-:W-:Y:S01]  /*ae30*/  STL [R1+0x4d0], R182 ;  /* 0x0004d0b601007387 */ /* 0x000fe20000100800 */
[----:B------:R-:W-:-:S03]  /*ae40*/  IMAD.X R227, R227, 0x1, R165, P4 ;  /* 0x00000001e3e37824 */ /* 0x000fc600020e06a5 */
[----:B------:R-:W-:Y:S01]  /*ae50*/  STL [R1+0x4a4], R183 ;  /* 0x0004a4b701007387 */ /* 0x000fe20000100800 */
[----:B------:R-:W-:-:S03]  /*ae60*/  IADD3 R228, P4, R228, R166, RZ ;  /* 0x000000a6e4e47210 */ /* 0x000fc60007f9e0ff */
[----:B------:R-:W-:Y:S01]  /*ae70*/  STL [R1+0x4c8], R227 ;  /* 0x0004c8e301007387 */ /* 0x000fe20000100800 */
[----:B------:R-:W-:-:S03]  /*ae80*/  IMAD.X R244, R244, 0x1, R165, P5 ;  /* 0x00000001f4f47824 */ /* 0x000fc600028e06a5 */
[----:B------:R-:W-:Y:S01]  /*ae90*/  STL [R1+0x49c], R228 ;  /* 0x00049ce401007387 */ /* 0x000fe20000100800 */
[-C--:B------:R-:W-:Y:S01]  /*aea0*/  IADD3 R245, P5, R245, R166.reuse, RZ ;  /* 0x000000a6f5f57210 */ /* 0x080fe20007fbe0ff */
[--C-:B------:R-:W-:Y:S01]  /*aeb0*/  IMAD.X R214, R214, 0x1, R165.reuse, P6 ;  /* 0x00000001d6d67824 */ /* 0x100fe200030e06a5 */
[----:B------:R-:W-:Y:S01]  /*aec0*/  IADD3 R248, P6, R248, R166, RZ ;  /* 0x000000a6f8f87210 */ /* 0x000fe20007fde0ff */
[----:B------:R-:W-:Y:S01]  /*aed0*/  STL [R1+0x4c0], R244 ;  /* 0x0004c0f401007387 */ /* 0x000fe20000100800 */
[----:B------:R-:W-:-:S03]  /*aee0*/  IMAD.X R215, R215, 0x1, R165, P1 ;  /* 0x00000001d7d77824 */ /* 0x000fc600008e06a5 */
[----:B------:R0:W-:Y:S01]  /*aef0*/  STL [R1+0x48c], R248 ;  /* 0x00048cf801007387 */ /* 0x0001e20000100800 */
[----:B------:R-:W-:-:S03]  /*af00*/  IADD3 R230, P1, R230, R166, RZ ;  /* 0x000000a6e6e67210 */ /* 0x000fc60007f3e0ff */
[----:B------:R-:W-:Y:S01]  /*af10*/  STL [R1+0x494], R245 ;  /* 0x000494f501007387 */ /* 0x000fe20000100800 */
[----:B------:R-:W-:-:S03]  /*af20*/  IMAD.X R232, R232, 0x1, R165, P2 ;  /* 0x00000001e8e87824 */ /* 0x000fc600010e06a5 */
[----:B0-----:R-:W2:Y:S04]  /*af30*/  LDL.LU R248, [R1+0x498] ;  /* 0x0004980001f87983 */ /* 0x001ea80000300800 */
[----:B------:R-:W-:Y:S04]  /*af40*/  STL [R1+0x4b8], R214 ;  /* 0x0004b8d601007387 */ /* 0x000fe80000100800 */
[----:B------:R-:W-:Y:S01]  /*af50*/  STL [R1+0x4b0], R215 ;  /* 0x0004b0d701007387 */ /* 0x000fe20000100800 */
[----:B------:R-:W-:-:S03]  /*af60*/  IADD3 R247, P2, R247, R166, RZ ;  /* 0x000000a6f7f77210 */ /* 0x000fc60007f5e0ff */
[----:B------:R-:W3:Y:S04]  /*af70*/  LDL.LU R237, [R1+0x46c] ;  /* 0x00046c0001ed7983 */ /* 0x000ee80000300800 */
[----:B------:R-:W-:Y:S04]  /*af80*/  STL [R1+0x484], R230 ;  /* 0x000484e601007387 */ /* 0x000fe80000100800 */
[----:B------:R-:W4:Y:S04]  /*af90*/  LDL.LU R238, [R1+0x490] ;  /* 0x0004900001ee7983 */ /* 0x000f280000300800 */
[----:B------:R-:W-:Y:S01]  /*afa0*/  STL [R1+0x4a8], R232 ;  /* 0x0004a8e801007387 */ /* 0x000fe20000100800 */
[----:B------:R-:W-:-:S03]  /*afb0*/  IMAD.X R192, R192, 0x1, R165, P3 ;  /* 0x00000001c0c07824 */ /* 0x000fc600018e06a5 */
[----:B------:R0:W-:Y:S04]  /*afc0*/  STL [R1+0x47c], R247 ;  /* 0x00047cf701007387 */ /* 0x0001e80000100800 */
[----:B0-----:R-:W4:Y:S04]  /*afd0*/  LDL.LU R247, [R1+0x464] ;  /* 0x0004640001f77983 */ /* 0x001f280000300800 */
[----:B------:R-:W4:Y:S04]  /*afe0*/  LDL.LU R178, [R1+0x488] ;  /* 0x0004880001b27983 */ /* 0x000f280000300800 */
[----:B------:R-:W4:Y:S04]  /*aff0*/  LDL.LU R179, [R1+0x45c] ;  /* 0x00045c0001b37983 */ /* 0x000f280000300800 */
[----:B------:R-:W4:Y:S04]  /*b000*/  LDL.LU R223, [R1+0x480] ;  /* 0x0004800001df7983 */ /* 0x000f280000300800 */
[----:B------:R0:W-:Y:S04]  /*b010*/  STL [R1+0x4a0], R192 ;  /* 0x0004a0c001007387 */ /* 0x0001e80000100800 */
[----:B------:R-:W4:Y:S04]  /*b020*/  LDL.LU R224, [R1+0x454] ;  /* 0x0004540001e07983 */ /* 0x000f280000300800 */
[----:B------:R-:W4:Y:S04]  /*b030*/  LDL.LU R239, [R1+0x478] ;  /* 0x0004780001ef7983 */ /* 0x000f280000300800 */
[----:B------:R-:W4:Y:S04]  /*b040*/  LDL.LU R240, [R1+0x44c] ;  /* 0x00044c0001f07983 */ /* 0x000f280000300800 */
[----:B------:R-:W4:Y:S04]  /*b050*/  LDL.LU R180, [R1+0x470] ;  /* 0x0004700001b47983 */ /* 0x000f280000300800 */
[----:B0-----:R-:W4:Y:S01]  /*b060*/  LDL.LU R192, [R1+0x444] ;  /* 0x0004440001c07983 */ /* 0x001f220000300800 */
[----:B------:R-:W-:-:S03]  /*b070*/  IADD3 R193, P3, R193, R166, RZ ;  /* 0x000000a6c1c17210 */ /* 0x000fc60007f7e0ff */
        /* <DEDUP_REMOVED lines=13> */
[----:B0-----:R-:W4:Y:S04]  /*b150*/  LDL.LU R193, [R1+0x438] ;  /* 0x0004380001c17983 */ /* 0x001f280000300800 */
[----:B------:R-:W4:Y:S04]  /*b160*/  LDL.LU R215, [R1+0x40c] ;  /* 0x00040c0001d77983 */ /* 0x000f280000300800 */
[----:B------:R-:W4:Y:S04]  /*b170*/  LDL.LU R230, [R1+0x430] ;  /* 0x0004300001e67983 */ /* 0x000f280000300800 */
[----:B------:R-:W4:Y:S01]  /*b180*/  LDL.LU R232, [R1+0x404] ;  /* 0x0004040001e87983 */ /* 0x000f220000300800 */
[----:B--2---:R-:W-:-:S05]  /*b190*/  IMAD.X R248, R248, 0x1, R165, P4 ;  /* 0x00000001f8f87824 */ /* 0x004fca00020e06a5 */
[----:B------:R0:W-:Y:S01]  /*b1a0*/  STL [R1+0x498], R248 ;  /* 0x000498f801007387 */ /* 0x0001e20000100800 */
[----:B---3--:R-:W-:-:S03]  /*b1b0*/  IADD3 R237, P4, R237, R166, RZ ;  /* 0x000000a6eded7210 */ /* 0x008fc60007f9e0ff */
[----:B0-----:R-:W2:Y:S01]  /*b1c0*/  LDL.LU R248, [R1+0x428] ;  /* 0x0004280001f87983 */ /* 0x001ea20000300800 */
[--C-:B----4-:R-:W-:Y:S01]  /*b1d0*/  IMAD.X R238, R238, 0x1, R165.reuse, P5 ;  /* 0x00000001eeee7824 */ /* 0x110fe200028e06a5 */
[----:B------:R-:W-:Y:S01]  /*b1e0*/  IADD3 R247, P5, R247, R166, RZ ;  /* 0x000000a6f7f77210 */ /* 0x000fe20007fbe0ff */
[----:B------:R-:W-:-:S04]  /*b1f0*/  IMAD.X R178, R178, 0x1, R165, P6 ;  /* 0x00000001b2b27824 */ /* 0x000fc800030e06a5 */
[----:B------:R0:W-:Y:S01]  /*b200*/  STL [R1+0x464], R247 ;  /* 0x000464f701007387 */ /* 0x0001e20000100800 */
[----:B------:R-:W-:-:S03]  /*b210*/  IADD3 R179, P6, R179, R166, RZ ;  /* 0x000000a6b3b37210 */ /* 0x000fc60007fde0ff */
[----:B------:R-:W-:Y:S01]  /*b220*/  STL [R1+0x46c], R237 ;  /* 0x00046ced01007387 */ /* 0x000fe20000100800 */
[----:B------:R-:W-:-:S03]  /*b230*/  IMAD.X R223, R223, 0x1, R165, P1 ;  /* 0x00000001dfdf7824 */ /* 0x000fc600008e06a5 */
[----:B0-----:R-:W3:Y:S04]  /*b240*/  LDL.LU R247, [R1+0x3fc] ;  /* 0x0003fc0001f77983 */ /* 0x001ee80000300800 */
[----:B------:R-:W-:Y:S01]  /*b250*/  STL [R1+0x490], R238 ;  /* 0x000490ee01007387 */ /* 0x000fe20000100800 */
[----:B------:R-:W-:-:S03]  /*b260*/  IADD3 R224, P1, R224, R166, RZ ;  /* 0x000000a6e0e07210 */ /* 0x000fc60007f3e0ff */
[----:B------:R-:W-:Y:S01]  /*b270*/  STL [R1+0x488], R178 ;  /* 0x000488b201007387 */ /* 0x000fe20000100800 */
[----:B------:R-:W-:-:S03]  /*b280*/  IMAD.X R239, R239, 0x1, R165, P2 ;  /* 0x00000001efef7824 */ /* 0x000fc600010e06a5 */
[----:B------:R-:W-:Y:S01]  /*b290*/  STL [R1+0x45c], R179 ;  /* 0x00045cb301007387 */ /* 0x000fe20000100800 */
[-C--:B------:R-:W-:Y:S01]  /*b2a0*/  IADD3 R240, P2, R240, R166.reuse, RZ ;  /* 0x000000a6f0f07210 */ /* 0x080fe20007f5e0ff */
[----:B------:R-:W-:Y:S02]  /*b2b0*/  IMAD.X R180, R180, 0x1, R165, P3 ;  /* 0x00000001b4b47824 */ /* 0x000fe400018e06a5 */
[----:B------:R-:W-:Y:S01]  /*b2c0*/  STL [R1+0x480], R223 ;  /* 0x000480df01007387 */ /* 0x000fe20000100800 */
[----:B------:R-:W-:-:S03]  /*b2d0*/  IADD3 R192, P3, R192, R166, RZ ;  /* 0x000000a6c0c07210 */ /* 0x000fc60007f7e0ff */
[----:B------:R-:W-:Y:S04]  /*b2e0*/  STL [R1+0x454], R224 ;  /* 0x000454e001007387 */ /* 0x000fe80000100800 */
[----:B------:R-:W-:Y:S04]  /*b2f0*/  STL [R1+0x478], R239 ;  /* 0x000478ef01007387 */ /* 0x000fe80000100800 */
[----:B------:R0:W-:Y:S04]  /*b300*/  STL [R1+0x444], R192 ;  /* 0x000444c001007387 */ /* 0x0001e80000100800 */
[----:B------:R-:W-:Y:S01]  /*b310*/  STL [R1+0x44c], R240 ;  /* 0x00044cf001007387 */ /* 0x000fe20000100800 */
[----:B------:R-:W-:Y:S01]  /*b320*/  IMAD.X R181, R181, 0x1, R165, P4 ;  /* 0x00000001b5b57824 */ /* 0x000fe200020e06a5 */
[----:B------:R-:W-:-:S02]  /*b330*/  IADD3 R225, P4, R225, R166, RZ ;  /* 0x000000a6e1e17210 */ /* 0x000fc40007f9e0ff */
[----:B0-----:R-:W4:Y:S01]  /*b340*/  LDL.LU R192, [R1+0x420] ;  /* 0x0004200001c07983 */ /* 0x001f220000300800 */
[--C-:B------:R-:W-:Y:S01]  /*b350*/  IMAD.X R226, R226, 0x1, R165.reuse, P5 ;  /* 0x00000001e2e27824 */ /* 0x100fe200028e06a5 */
[----:B------:R-:W-:Y:S02]  /*b360*/  IADD3 R241, P5, R241, R166, RZ ;  /* 0x000000a6f1f17210 */ /* 0x000fe40007fbe0ff */
[----:B------:R-:W-:Y:S01]  /*b370*/  STL [R1+0x470], R180 ;  /* 0x000470b401007387 */ /* 0x000fe20000100800 */
[----:B------:R-:W-:-:S03]  /*b380*/  IMAD.X R242, R242, 0x1, R165, P6 ;  /* 0x00000001f2f27824 */ /* 0x000fc600030e06a5 */
        /* <DEDUP_REMOVED lines=13> */
[----:B------:R-:W-:-:S03]  /*b460*/  IMAD.X R193, R193, 0x1, R165, P4 ;  /* 0x00000001c1c17824 */ /* 0x000fc600020e06a5 */
[----:B------:R-:W-:Y:S04]  /*b470*/  STL [R1+0x424], R227 ;  /* 0x000424e301007387 */ /* 0x000fe80000100800 */
[----:B------:R-:W-:Y:S04]  /*b480*/  STL [R1+0x448], R228 ;  /* 0x000448e401007387 */ /* 0x000fe80000100800 */
[----:B------:R-:W-:Y:S04]  /*b490*/  STL [R1+0x41c], R244 ;  /* 0x00041cf401007387 */ /* 0x000fe80000100800 */
[----:B------:R0:W-:Y:S04]  /*b4a0*/  STL [R1+0x438], R193 ;  /* 0x000438c101007387 */ /* 0x0001e80000100800 */
[----:B------:R-:W-:Y:S04]  /*b4b0*/  STL [R1+0x440], R245 ;  /* 0x000440f501007387 */ /* 0x000fe80000100800 */
[----:B0-----:R-:W4:Y:S01]  /*b4c0*/  LDL.LU R193, [R1+0x3f4] ;  /* 0x0003f40001c17983 */ /* 0x001f220000300800 */
[----:B------:R-:W-:-:S02]  /*b4d0*/  IADD3 R214, P3, R214, R166, RZ ;  /* 0x000000a6d6d67210 */ /* 0x000fc40007f7e0ff */
[-C--:B------:R-:W-:Y:S01]  /*b4e0*/  IADD3 R215, P4, R215, R166.reuse, RZ ;  /* 0x000000a6d7d77210 */ /* 0x080fe20007f9e0ff */
[--C-:B------:R-:W-:Y:S01]  /*b4f0*/  IMAD.X R230, R230, 0x1, R165.reuse, P5 ;  /* 0x00000001e6e67824 */ /* 0x100fe200028e06a5 */
[----:B------:R-:W-:Y:S01]  /*b500*/  IADD3 R232, P5, R232, R166, RZ ;  /* 0x000000a6e8e87210 */ /* 0x000fe20007fbe0ff */
[----:B------:R-:W-:Y:S04]  /*b510*/  STL [R1+0x414], R214 ;  /* 0x000414d601007387 */ /* 0x000fe80000100800 */
[----:B------:R-:W-:Y:S04]  /*b520*/  STL [R1+0x40c], R215 ;  /* 0x00040cd701007387 */ /* 0x000fe80000100800 */
[----:B------:R-:W4:Y:S04]  /*b530*/  LDL.LU R237, [R1+0x418] ;  /* 0x0004180001ed7983 */ /* 0x000f280000300800 */
[----:B------:R-:W-:Y:S04]  /*b540*/  STL [R1+0x430], R230 ;  /* 0x000430e601007387 */ /* 0x000fe80000100800 */
[----:B------:R-:W4:Y:S04]  /*b550*/  LDL.LU R238, [R1+0x3ec] ;  /* 0x0003ec0001ee7983 */ /* 0x000f280000300800 */
[----:B------:R-:W-:Y:S01]  /*b560*/  STL [R1+0x404], R232 ;  /* 0x000404e801007387 */ /* 0x000fe20000100800 */
[----:B--2---:R-:W-:-:S05]  /*b570*/  IMAD.X R248, R248, 0x1, R165, P6 ;  /* 0x00000001f8f87824 */ /* 0x004fca00030e06a5 */
[----:B------:R0:W-:Y:S04]  /*b580*/  STL [R1+0x428], R248 ;  /* 0x000428f801007387 */ /* 0x0001e80000100800 */
[----:B0-----:R-:W2:Y:S04]  /*b590*/  LDL.LU R248, [R1+0x410] ;  /* 0x0004100001f87983 */ /* 0x001ea80000300800 */
[----:B------:R-:W2:Y:S04]  /*b5a0*/  LDL.LU R178, [R1+0x3e4] ;  /* 0x0003e40001b27983 */ /* 0x000ea80000300800 */
[----:B------:R-:W2:Y:S04]  /*b5b0*/  LDL.LU R179, [R1+0x408] ;  /* 0x0004080001b37983 */ /* 0x000ea80000300800 */
[----:B------:R-:W2:Y:S01]  /*b5c0*/  LDL.LU R223, [R1+0x3dc] ;  /* 0x0003dc0001df7983 */ /* 0x000ea20000300800 */
[----:B---3--:R-:W-:-:S05]  /*b5d0*/  IADD3 R247, P6, R247, R166, RZ ;  /* 0x000000a6f7f77210 */ /* 0x008fca0007fde0ff */
[----:B------:R0:W-:Y:S04]  /*b5e0*/  STL [R1+0x3fc], R247 ;  /* 0x0003fcf701007387 */ /* 0x0001e80000100800 */
[----:B------:R-:W3:Y:S04]  /*b5f0*/  LDL.LU R224, [R1+0x400] ;  /* 0x0004000001e07983 */ /* 0x000ee80000300800 */
[----:B------:R-:W3:Y:S04]  /*b600*/  LDL.LU R239, [R1+0x3d4] ;  /* 0x0003d40001ef7983 */ /* 0x000ee80000300800 */
[----:B------:R-:W3:Y:S04]  /*b610*/  LDL.LU R240, [R1+0x3f8] ;  /* 0x0003f80001f07983 */ /* 0x000ee80000300800 */
[----:B------:R-:W3:Y:S04]  /*b620*/  LDL.LU R180, [R1+0x3cc] ;  /* 0x0003cc0001b47983 */ /* 0x000ee80000300800 */
[----:B0-----:R-:W3:Y:S04]  /*b630*/  LDL.LU R247, [R1+0x3f0] ;  /* 0x0003f00001f77983 */ /* 0x001ee80000300800 */
[----:B------:R-:W3:Y:S04]  /*b640*/  LDL.LU R181, [R1+0x3c4] ;  /* 0x0003c40001b57983 */ /* 0x000ee80000300800 */
[----:B------:R-:W3:Y:S04]  /*b650*/  LDL.LU R225, [R1+0x3e8] ;  /* 0x0003e80001e17983 */ /* 0x000ee80000300800 */
[----:B------:R-:W3:Y:S01]  /*b660*/  LDL.LU R226, [R1+0x3b0] ;  /* 0x0003b00001e27983 */ /* 0x000ee20000300800 */
[----:B----4-:R-:W-:-:S05]  /*b670*/  IMAD.X R192, R192, 0x1, R165, P1 ;  /* 0x00000001c0c07824 */ /* 0x010fca00008e06a5 */
        /* <DEDUP_REMOVED lines=14> */
[----:B------:R-:W-:-:S05]  /*b760*/  IADD3 R193, P1, R193, R166, RZ ;  /* 0x000000a6c1c17210 */ /* 0x000fca0007f3e0ff */
[----:B------:R0:W-:Y:S04]  /*b770*/  STL [R1+0x3f4], R193 ;  /* 0x0003f4c101007387 */ /* 0x0001e80000100800 */
[----:B0-----:R-:W4:Y:S01]  /*b780*/  LDL.LU R193, [R1+0x378] ;  /* 0x0003780001c17983 */ /* 0x001f220000300800 */
[--C-:B------:R-:W-:Y:S01]  /*b790*/  IMAD.X R237, R237, 0x1, R165.reuse, P2 ;  /* 0x00000001eded7824 */ /* 0x100fe200010e06a5 */
[-C--:B------:R-:W-:Y:S01]  /*b7a0*/  IADD3 R238, P2, R238, R166.reuse, RZ ;  /* 0x000000a6eeee7210 */ /* 0x080fe20007f5e0ff */
[----:B--2---:R-:W-:Y:S01]  /*b7b0*/  IMAD.X R248, R248, 0x1, R165, P3 ;  /* 0x00000001f8f87824 */ /* 0x004fe200018e06a5 */
[----:B------:R-:W-:-:S04]  /*b7c0*/  IADD3 R178, P3, R178, R166, RZ ;  /* 0x000000a6b2b27210 */ /* 0x000fc80007f7e0ff */
[----:B------:R0:W-:Y:S01]  /*b7d0*/  STL [R1+0x410], R248 ;  /* 0x000410f801007387 */ /* 0x0001e20000100800 */
[----:B------:R-:W-:-:S03]  /*b7e0*/  IMAD.X R179, R179, 0x1, R165, P4 ;  /* 0x00000001b3b37824 */ /* 0x000fc600020e06a5 */
[----:B------:R-:W-:Y:S01]  /*b7f0*/  STL [R1+0x418], R237 ;  /* 0x000418ed01007387 */ /* 0x000fe20000100800 */
[----:B------:R-:W-:-:S03]  /*b800*/  IADD3 R223, P4, R223, R166, RZ ;  /* 0x000000a6dfdf7210 */ /* 0x000fc60007f9e0ff */
[----:B0-----:R-:W2:Y:S04]  /*b810*/  LDL.LU R248, [R1+0x39c] ;  /* 0x00039c0001f87983 */ /* 0x001ea80000300800 */
[----:B------:R-:W-:Y:S04]  /*b820*/  STL [R1+0x3ec], R238 ;  /* 0x0003ecee01007387 */ /* 0x000fe80000100800 */
[----:B------:R-:W-:Y:S04]  /*b830*/  STL [R1+0x3e4], R178 ;  /* 0x0003e4b201007387 */ /* 0x000fe80000100800 */
[----:B------:R-:W-:Y:S01]  /*b840*/  STL [R1+0x408], R179 ;  /* 0x000408b301007387 */ /* 0x000fe20000100800 */
[----:B---3--:R-:W-:-:S03]  /*b850*/  IMAD.X R224, R224, 0x1, R165, P5 ;  /* 0x00000001e0e07824 */ /* 0x008fc600028e06a5 */
[----:B------:R-:W-:Y:S01]  /*b860*/  STL [R1+0x3dc], R223 ;  /* 0x0003dcdf01007387 */ /* 0x000fe20000100800 */
[----:B------:R-:W-:-:S03]  /*b870*/  IADD3 R239, P5, R239, R166, RZ ;  /* 0x000000a6efef7210 */ /* 0x000fc60007fbe0ff */
[----:B------:R-:W-:Y:S01]  /*b880*/  STL [R1+0x400], R224 ;  /* 0x000400e001007387 */ /* 0x000fe20000100800 */
[----:B------:R-:W-:-:S03]  /*b890*/  IMAD.X R240, R240, 0x1, R165, P6 ;  /* 0x00000001f0f07824 */ /* 0x000fc600030e06a5 */
[----:B------:R-:W-:Y:S01]  /*b8a0*/  STL [R1+0x3d4], R239 ;  /* 0x0003d4ef01007387 */ /* 0x000fe20000100800 */
[-C--:B------:R-:W-:Y:S01]  /*b8b0*/  IADD3 R180, P6, R180, R166.reuse, RZ ;  /* 0x000000a6b4b47210 */ /* 0x080fe20007fde0ff */
[----:B------:R-:W-:Y:S01]  /*b8c0*/  IMAD.X R247, R247, 0x1, R165, P1 ;  /* 0x00000001f7f77824 */ /* 0x000fe200008e06a5 */
[----:B------:R-:W-:-:S04]  /*b8d0*/  IADD3 R181, P1, R181, R166, RZ ;  /* 0x000000a6b5b57210 */ /* 0x000fc80007f3e0ff */
[----:B------:R0:W-:Y:S01]  /*b8e0*/  STL [R1+0x3f0], R247 ;  /* 0x0003f0f701007387 */ /* 0x0001e20000100800 */
[----:B------:R-:W-:-:S03]  /*b8f0*/  IMAD.X R225, R225, 0x1, R165, P2 ;  /* 0x00000001e1e17824 */ /* 0x000fc600010e06a5 */
[----:B------:R-:W-:Y:S01]  /*b900*/  STL [R1+0x3f8], R240 ;  /* 0x0003f8f001007387 */ /* 0x000fe20000100800 */
[----:B------:R-:W-:-:S03]  /*b910*/  IADD3 R226, P2, R226, R166, RZ ;  /* 0x000000a6e2e27210 */ /* 0x000fc60007f5e0ff */
[----:B0-----:R-:W3:Y:S04]  /*b920*/  LDL.LU R247, [R1+0x370] ;  /* 0x0003700001f77983 */ /* 0x001ee80000300800 */
        /* <DEDUP_REMOVED lines=22> */
[----:B------:R0:W-:Y:S01]  /*ba90*/  STL [R1+0x388], R192 ;  /* 0x000388c001007387 */ /* 0x0001e20000100800 */
[----:B------:R-:W-:-:S03]  /*baa0*/  IADD3 R230, P2, R230, R166, RZ ;  /* 0x000000a6e6e67210 */ /* 0x000fc60007f5e0ff */
[----:B------:R-:W-:Y:S01]  /*bab0*/  STL [R1+0x390], R245 ;  /* 0x000390f501007387 */ /* 0x000fe20000100800 */
[----:B------:R-:W-:-:S03]  /*bac0*/  IMAD.X R232, R232, 0x1, R165, P3 ;  /* 0x00000001e8e87824 */ /* 0x000fc600018e06a5 */
[----:B0-----:R-:W4:Y:S04]  /*bad0*/  LDL.LU R192, [R1+0x394] ;  /* 0x0003940001c07983 */ /* 0x001f280000300800 */
[----:B------:R-:W-:Y:S04]  /*bae0*/  STL [R1+0x3c0], R214 ;  /* 0x0003c0d601007387 */ /* 0x000fe80000100800 */
[----:B------:R-:W-:Y:S04]  /*baf0*/  STL [R1+0x3ac], R215 ;  /* 0x0003acd701007387 */ /* 0x000fe80000100800 */
[----:B------:R0:W-:Y:S01]  /*bb00*/  STL [R1+0x3a4], R232 ;  /* 0x0003a4e801007387 */ /* 0x0001e20000100800 */
[----:B------:R-:W-:-:S03]  /*bb10*/  IADD3 R193, P3, R193, R166, RZ ;  /* 0x000000a6c1c17210 */ /* 0x000fc60007f7e0ff */
[----:B------:R-:W-:Y:S04]  /*bb20*/  STL [R1+0x380], R230 ;  /* 0x000380e601007387 */ /* 0x000fe80000100800 */
[----:B0-----:R-:W4:Y:S04]  /*bb30*/  LDL.LU R232, [R1+0x368] ;  /* 0x0003680001e87983 */ /* 0x001f280000300800 */
[----:B------:R0:W-:Y:S04]  /*bb40*/  STL [R1+0x378], R193 ;  /* 0x000378c101007387 */ /* 0x0001e80000100800 */
[----:B0-----:R-:W4:Y:S04]  /*bb50*/  LDL.LU R193, [R1+0x38c] ;  /* 0x00038c0001c17983 */ /* 0x001f280000300800 */
[----:B------:R-:W4:Y:S04]  /*bb60*/  LDL.LU R238, [R1+0x360] ;  /* 0x0003600001ee7983 */ /* 0x000f280000300800 */
[----:B------:R-:W4:Y:S04]  /*bb70*/  LDL.LU R178, [R1+0x384] ;  /* 0x0003840001b27983 */ /* 0x000f280000300800 */
[----:B------:R-:W4:Y:S01]  /*bb80*/  LDL.LU R179, [R1+0x358] ;  /* 0x0003580001b37983 */ /* 0x000f220000300800 */
[----:B--2---:R-:W-:-:S05]  /*bb90*/  IMAD.X R248, R248, 0x1, R165, P4 ;  /* 0x00000001f8f87824 */ /* 0x004fca00020e06a5 */
[----:B------:R0:W-:Y:S04]  /*bba0*/  STL [R1+0x39c], R248 ;  /* 0x00039cf801007387 */ /* 0x0001e80000100800 */
[----:B------:R-:W2:Y:S04]  /*bbb0*/  LDL.LU R223, [R1+0x37c] ;  /* 0x00037c0001df7983 */ /* 0x000ea80000300800 */
[----:B------:R-:W2:Y:S04]  /*bbc0*/  LDL.LU R224, [R1+0x350] ;  /* 0x0003500001e07983 */ /* 0x000ea80000300800 */
[----:B------:R-:W2:Y:S04]  /*bbd0*/  LDL.LU R239, [R1+0x374] ;  /* 0x0003740001ef7983 */ /* 0x000ea80000300800 */
[----:B------:R-:W2:Y:S04]  /*bbe0*/  LDL.LU R240, [R1+0x348] ;  /* 0x0003480001f07983 */ /* 0x000ea80000300800 */
        /* <DEDUP_REMOVED lines=21> */
[----:B0-----:R-:W4:Y:S01]  /*bd40*/  LDL.LU R192, [R1+0x300] ;  /* 0x0003000001c07983 */ /* 0x001f220000300800 */
[----:B------:R-:W-:-:S05]  /*bd50*/  IADD3 R232, P5, R232, R166, RZ ;  /* 0x000000a6e8e87210 */ /* 0x000fca0007fbe0ff */
[----:B------:R0:W-:Y:S01]  /*bd60*/  STL [R1+0x368], R232 ;  /* 0x000368e801007387 */ /* 0x0001e20000100800 */
[----:B------:R-:W-:-:S03]  /*bd70*/  IMAD.X R193, R193, 0x1, R165, P6 ;  /* 0x00000001c1c17824 */ /* 0x000fc600030e06a5 */
[----:B0-----:R-:W4:Y:S04]  /*bd80*/  LDL.LU R232, [R1+0x324] ;  /* 0x0003240001e87983 */ /* 0x001f280000300800 */
[----:B------:R0:W-:Y:S04]  /*bd90*/  STL [R1+0x38c], R193 ;  /* 0x00038cc101007387 */ /* 0x0001e80000100800 */
[----:B0-----:R-:W4:Y:S01]  /*bda0*/  LDL.LU R193, [R1+0x2f8] ;  /* 0x0002f80001c17983 */ /* 0x001f220000300800 */
[-C--:B------:R-:W-:Y:S01]  /*bdb0*/  IADD3 R238, P6, R238, R166.reuse, RZ ;  /* 0x000000a6eeee7210 */ /* 0x080fe20007fde0ff */
[----:B------:R-:W-:Y:S01]  /*bdc0*/  IMAD.X R178, R178, 0x1, R165, P1 ;  /* 0x00000001b2b27824 */ /* 0x000fe200008e06a5 */
[----:B------:R-:W-:-:S03]  /*bdd0*/  IADD3 R179, P1, R179, R166, RZ ;  /* 0x000000a6b3b37210 */ /* 0x000fc60007f3e0ff */
[----:B------:R-:W-:Y:S04]  /*bde0*/  STL [R1+0x360], R238 ;  /* 0x000360ee01007387 */ /* 0x000fe80000100800 */
[----:B------:R-:W-:Y:S04]  /*bdf0*/  STL [R1+0x384], R178 ;  /* 0x000384b201007387 */ /* 0x000fe80000100800 */
[----:B------:R-:W-:Y:S01]  /*be00*/  STL [R1+0x358], R179 ;  /* 0x000358b301007387 */ /* 0x000fe20000100800 */
[----:B--2---:R-:W-:Y:S01]  /*be10*/  IMAD.X R223, R223, 0x1, R165, P2 ;  /* 0x00000001dfdf7824 */ /* 0x004fe200010e06a5 */
[----:B------:R-:W-:-:S04]  /*be20*/  IADD3 R224, P2, R224, R166, RZ ;  /* 0x000000a6e0e07210 */ /* 0x000fc80007f5e0ff */
        /* <DEDUP_REMOVED lines=37> */
[----:B0-----:R-:W3:Y:S04]  /*c080*/  LDL.LU R247, [R1+0x2f0] ;  /* 0x0002f00001f77983 */ /* 0x001ee80000300800 */
[----:B------:R-:W-:Y:S04]  /*c090*/  STL [R1+0x33c], R245 ;  /* 0x00033cf501007387 */ /* 0x000fe80000100800 */
[----:B------:R-:W-:Y:S01]  /*c0a0*/  STL [R1+0x334], R214 ;  /* 0x000334d601007387 */ /* 0x000fe20000100800 */
[----:B----4-:R-:W-:-:S05]  /*c0b0*/  IADD3 R192, P6, R192, R166, RZ ;  /* 0x000000a6c0c07210 */ /* 0x010fca0007fde0ff */
[----:B------:R0:W-:Y:S04]  /*c0c0*/  STL [R1+0x300], R192 ;  /* 0x000300c001007387 */ /* 0x0001e80000100800 */
[----:B------:R-:W-:Y:S04]  /*c0d0*/  STL [R1+0x308], R215 ;  /* 0x000308d701007387 */ /* 0x000fe80000100800 */
[----:B0-----:R-:W4:Y:S01]  /*c0e0*/  LDL.LU R192, [R1+0x314] ;  /* 0x0003140001c07983 */ /* 0x001f220000300800 */
[----:B------:R-:W-:-:S03]  /*c0f0*/  IMAD.X R232, R232, 0x1, R165, P1 ;  /* 0x00000001e8e87824 */ /* 0x000fc600008e06a5 */
[----:B------:R-:W-:Y:S04]  /*c100*/  STL [R1+0x32c], R230 ;  /* 0x00032ce601007387 */ /* 0x000fe80000100800 */
[----:B------:R0:W-:Y:S01]  /*c110*/  STL [R1+0x324], R232 ;  /* 0x000324e801007387 */ /* 0x0001e20000100800 */
[----:B------:R-:W-:-:S03]  /*c120*/  IADD3 R193, P1, R193, R166, RZ ;  /* 0x000000a6c1c17210 */ /* 0x000fc60007f3e0ff */
        /* <DEDUP_REMOVED lines=30> */
[----:B0-----:R-:W3:Y:S01]  /*c310*/  LDL.LU R247, [R1+0x2ac] ;  /* 0x0002ac0001f77983 */ /* 0x001ee20000300800 */
[----:B----4-:R-:W-:-:S05]  /*c320*/  IMAD.X R192, R192, 0x1, R165, P3 ;  /* 0x00000001c0c07824 */ /* 0x010fca00018e06a5 */
[----:B------:R0:W-:Y:S04]  /*c330*/  STL [R1+0x314], R192 ;  /* 0x000314c001007387 */ /* 0x0001e80000100800 */
[----:B0-----:R-:W4:Y:S01]  /*c340*/  LDL.LU R192, [R1+0x280] ;  /* 0x0002800001c07983 */ /* 0x001f220000300800 */
[----:B------:R-:W-:Y:S01]  /*c350*/  IADD3 R232, P3, R232, R166, RZ ;  /* 0x000000a6e8e87210 */ /* 0x000fe20007f7e0ff */
[----:B------:R-:W-:-:S04]  /*c360*/  IMAD.X R238, R238, 0x1, R165, P4 ;  /* 0x00000001eeee7824 */ /* 0x000fc800020e06a5 */
[----:B------:R0:W-:Y:S01]  /*c370*/  STL [R1+0x2e8], R232 ;  /* 0x0002e8e801007387 */ /* 0x0001e20000100800 */
[-C--:B------:R-:W-:Y:S01]  /*c380*/  IADD3 R178, P4, R178, R166.reuse, RZ ;  /* 0x000000a6b2b27210 */ /* 0x080fe20007f9e0ff */
[----:B------:R-:W-:Y:S02]  /*c390*/  IMAD.X R179, R179, 0x1, R165, P5 ;  /* 0x00000001b3b37824 */ /* 0x000fe400028e06a5 */
[----:B0-----:R-:W4:Y:S01]  /*c3a0*/  LDL.LU R232, [R1+0x2a4] ;  /* 0x0002a40001e87983 */ /* 0x001f220000300800 */
        /* <DEDUP_REMOVED lines=9> */
[----:B------:R-:W-:Y:S04]  /*c440*/  STL [R1+0x2fc], R224 ;  /* 0x0002fce001007387 */ /* 0x000fe80000100800 */
[----:B------:R0:W-:Y:S04]  /*c450*/  STL [R1+0x2c8], R193 ;  /* 0x0002c8c101007387 */ /* 0x0001e80000100800 */
[----:B------:R-:W-:Y:S04]  /*c460*/  STL [R1+0x2d0], R239 ;  /* 0x0002d0ef01007387 */ /* 0x000fe80000100800 */
[----:B0-----:R-:W4:Y:S01]  /*c470*/  LDL.LU R193, [R1+0x278] ;  /* 0x0002780001c17983 */ /* 0x001f220000300800 */
[--C-:B------:R-:W-:Y:S01]  /*c480*/  IMAD.X R180, R180, 0x1, R165.reuse, P2 ;  /* 0x00000001b4b47824 */ /* 0x100fe200010e06a5 */
[-C--:B------:R-:W-:Y:S01]  /*c490*/  IADD3 R181, P2, R181, R166.reuse, RZ ;  /* 0x000000a6b5b57210 */ /* 0x080fe20007f5e0ff */
[--C-:B------:R-:W-:Y:S01]  /*c4a0*/  IMAD.X R225, R225, 0x1, R165.reuse, P3 ;  /* 0x00000001e1e17824 */ /* 0x100fe200018e06a5 */
[----:B------:R-:W-:Y:S04]  /*c4b0*/  STL [R1+0x2f4], R240 ;  /* 0x0002f4f001007387 */ /* 0x000fe80000100800 */
[----:B------:R-:W-:Y:S04]  /*c4c0*/  STL [R1+0x2ec], R180 ;  /* 0x0002ecb401007387 */ /* 0x000fe80000100800 */
[----:B------:R-:W-:Y:S04]  /*c4d0*/  STL [R1+0x2c0], R181 ;  /* 0x0002c0b501007387 */ /* 0x000fe80000100800 */
[----:B------:R-:W-:Y:S01]  /*c4e0*/  STL [R1+0x2e4], R225 ;  /* 0x0002e4e101007387 */ /* 0x000fe20000100800 */
[----:B--2---:R-:W-:Y:S01]  /*c4f0*/  IADD3 R226, P3, R226, R166, RZ ;  /* 0x000000a6e2e27210 */ /* 0x004fe20007f7e0ff */
[----:B------:R-:W-:-:S04]  /*c500*/  IMAD.X R241, R241, 0x1, R165, P4 ;  /* 0x00000001f1f17824 */ /* 0x000fc800020e06a5 */
        /* <DEDUP_REMOVED lines=22> */
[----:B------:R-:W-:Y:S01]  /*c670*/  STL [R1+0x290], R214 ;  /* 0x000290d601007387 */ /* 0x000fe20000100800 */
[----:B---3--:R-:W-:-:S05]  /*c680*/  IMAD.X R247, R247, 0x1, R165, P4 ;  /* 0x00000001f7f77824 */ /* 0x008fca00020e06a5 */
[----:B------:R0:W-:Y:S04]  /*c690*/  STL [R1+0x2ac], R247 ;  /* 0x0002acf701007387 */ /* 0x0001e80000100800 */
[----:B------:R-:W-:Y:S04]  /*c6a0*/  STL [R1+0x2b4], R215 ;  /* 0x0002b4d701007387 */ /* 0x000fe80000100800 */
[----:B0-----:R-:W3:Y:S04]  /*c6b0*/  LDL.LU R247, [R1+0x270] ;  /* 0x0002700001f77983 */ /* 0x001ee80000300800 */
[----:B------:R-:W-:Y:S01]  /*c6c0*/  STL [R1+0x288], R230 ;  /* 0x000288e601007387 */ /* 0x000fe20000100800 */
[----:B----4-:R-:W-:-:S05]  /*c6d0*/  IADD3 R192, P4, R192, R166, RZ ;  /* 0x000000a6c0c07210 */ /* 0x010fca0007f9e0ff */
[----:B------:R0:W-:Y:S04]  /*c6e0*/  STL [R1+0x280], R192 ;  /* 0x000280c001007387 */ /* 0x0001e80000100800 */
[----:B0-----:R-:W4:Y:S04]  /*c6f0*/  LDL.LU R192, [R1+0x294] ;  /* 0x0002940001c07983 */ /* 0x001f280000300800 */
[----:B------:R-:W4:Y:S01]  /*c700*/  LDL.LU R238, [R1+0x268] ;  /* 0x0002680001ee7983 */ /* 0x000f220000300800 */
[----:B------:R-:W-:-:S03]  /*c710*/  IMAD.X R232, R232, 0x1, R165, P5 ;  /* 0x00000001e8e87824 */ /* 0x000fc600028e06a5 */
[----:B------:R-:W4:Y:S04]  /*c720*/  LDL.LU R178, [R1+0x28c] ;  /* 0x00028c0001b27983 */ /* 0x000f280000300800 */
[----:B------:R-:W4:Y:S04]  /*c730*/  LDL.LU R179, [R1+0x260] ;  /* 0x0002600001b37983 */ /* 0x000f280000300800 */
[----:B------:R-:W-:Y:S04]  /*c740*/  STL [R1+0x2a4], R232 ;  /* 0x0002a4e801007387 */ /* 0x000fe80000100800 */
[----:B------:R-:W4:Y:S04]  /*c750*/  LDL.LU R223, [R1+0x284] ;  /* 0x0002840001df7983 */ /* 0x000f280000300800 */
[----:B------:R-:W4:Y:S04]  /*c760*/  LDL.LU R224, [R1+0x258] ;  /* 0x0002580001e07983 */ /* 0x000f280000300800 */
[----:B------:R-:W4:Y:S04]  /*c770*/  LDL.LU R239, [R1+0x27c] ;  /* 0x00027c0001ef7983 */ /* 0x000f280000300800 */
[----:B------:R-:W4:Y:S04]  /*c780*/  LDL.LU R240, [R1+0x250] ;  /* 0x0002500001f07983 */ /* 0x000f280000300800 */
[----:B------:R-:W4:Y:S04]  /*c790*/  LDL.LU R180, [R1+0x274] ;  /* 0x0002740001b47983 */ /* 0x000f280000300800 */
[----:B------:R-:W4:Y:S01]  /*c7a0*/  LDL.LU R181, [R1+0x248] ;  /* 0x0002480001b57983 */ /* 0x000f220000300800 */
[----:B------:R-:W-:-:S03]  /*c7b0*/  IADD3 R193, P5, R193, R166, RZ ;  /* 0x000000a6c1c17210 */ /* 0x000fc60007fbe0ff */
        /* <DEDUP_REMOVED lines=18> */
[----:B0-----:R-:W2:Y:S01]  /*c8e0*/  LDL.LU R248, [R1+0x208] ;  /* 0x0002080001f87983 */ /* 0x001ea20000300800 */
[----:B---3--:R-:W-:-:S05]  /*c8f0*/  IADD3 R247, P6, R247, R166, RZ ;  /* 0x000000a6f7f77210 */ /* 0x008fca0007fde0ff */
[----:B------:R0:W-:Y:S04]  /*c900*/  STL [R1+0x270], R247 ;  /* 0x000270f701007387 */ /* 0x0001e80000100800 */
[----:B0-----:R-:W3:Y:S01]  /*c910*/  LDL.LU R247, [R1+0x22c] ;  /* 0x00022c0001f77983 */ /* 0x001ee20000300800 */
[----:B----4-:R-:W-:Y:S01]  /*c920*/  IMAD.X R192, R192, 0x1, R165, P1 ;  /* 0x00000001c0c07824 */ /* 0x010fe200008e06a5 */
[----:B------:R-:W-:-:S04]  /*c930*/  IADD3 R238, P1, R238, R166, RZ ;  /* 0x000000a6eeee7210 */ /* 0x000fc80007f3e0ff */
[----:B------:R0:W-:Y:S01]  /*c940*/  STL [R1+0x294], R192 ;  /* 0x000294c001007387 */ /* 0x0001e20000100800 */
[--C-:B------:R-:W-:Y:S01]  /*c950*/  IMAD.X R178, R178, 0x1, R165.reuse, P2 ;  /* 0x00000001b2b27824 */ /* 0x100fe200010e06a5 */
[----:B------:R-:W-:Y:S02]  /*c960*/  IADD3 R179, P2, R179, R166, RZ ;  /* 0x000000a6b3b37210 */ /* 0x000fe40007f5e0ff */
[----:B0-----:R-:W4:Y:S01]  /*c970*/  LDL.LU R192, [R1+0x200] ;  /* 0x0002000001c07983 */ /* 0x001f220000300800 */
        /* <DEDUP_REMOVED lines=36> */
[----:B------:R0:W-:Y:S04]  /*cbc0*/  STL [R1+0x218], R193 ;  /* 0x000218c101007387 */ /* 0x0001e80000100800 */
[----:B------:R-:W-:Y:S04]  /*cbd0*/  STL [R1+0x220], R245 ;  /* 0x000220f501007387 */ /* 0x000fe80000100800 */
[----:B0-----:R-:W4:Y:S01]  /*cbe0*/  LDL.LU R193, [R1+0x224] ;  /* 0x0002240001c17983 */ /* 0x001f220000300800 */
[----:B------:R-:W-:-:S02]  /*cbf0*/  IMAD.X R215, R215, 0x1, R165, P6 ;  /* 0x00000001d7d77824 */ /* 0x000fc400030e06a5 */
[----:B------:R-:W-:Y:S01]  /*cc00*/  IMAD.X R232, R232, 0x1, R165, P1 ;  /* 0x00000001e8e87824 */ /* 0x000fe200008e06a5 */
[-C--:B------:R-:W-:Y:S01]  /*cc10*/  IADD3 R230, P6, R230, R166.reuse, RZ ;  /* 0x000000a6e6e67210 */ /* 0x080fe20007fde0ff */
[----:B------:R-:W-:Y:S04]  /*cc20*/  STL [R1+0x244], R214 ;  /* 0x000244d601007387 */ /* 0x000fe80000100800 */
[----:B------:R-:W-:Y:S01]  /*cc30*/  STL [R1+0x23c], R215 ;  /* 0x00023cd701007387 */ /* 0x000fe20000100800 */
[----:B--2---:R-:W-:-:S05]  /*cc40*/  IADD3 R248, P1, R248, R166, RZ ;  /* 0x000000a6f8f87210 */ /* 0x004fca0007f3e0ff */
[----:B------:R0:W-:Y:S04]  /*cc50*/  STL [R1+0x208], R248 ;  /* 0x000208f801007387 */ /* 0x0001e80000100800 */
[----:B------:R-:W-:Y:S04]  /*cc60*/  STL [R1+0x210], R230 ;  /* 0x000210e601007387 */ /* 0x000fe80000100800 */
[----:B0-----:R-:W2:Y:S04]  /*cc70*/  LDL.LU R248, [R1+0x1f8] ;  /* 0x0001f80001f87983 */ /* 0x001ea80000300800 */
[----:B------:R-:W-:Y:S01]  /*cc80*/  STL [R1+0x234], R232 ;  /* 0x000234e801007387 */ /* 0x000fe20000100800 */
[----:B---3--:R-:W-:-:S05]  /*cc90*/  IMAD.X R247, R247, 0x1, R165, P2 ;  /* 0x00000001f7f77824 */ /* 0x008fca00010e06a5 */
[----:B------:R0:W-:Y:S04]  /*cca0*/  STL [R1+0x22c], R247 ;  /* 0x00022cf701007387 */ /* 0x0001e80000100800 */
[----:B0-----:R-:W3:Y:S04]  /*ccb0*/  LDL.LU R247, [R1+0x21c] ;  /* 0x00021c0001f77983 */ /* 0x001ee80000300800 */
[----:B------:R-:W3:Y:S04]  /*ccc0*/  LDL.LU R237, [R1+0x1f0] ;  /* 0x0001f00001ed7983 */ /* 0x000ee80000300800 */
[----:B------:R-:W3:Y:S04]  /*ccd0*/  LDL.LU R238, [R1+0x214] ;  /* 0x0002140001ee7983 */ /* 0x000ee80000300800 */
[----:B------:R-:W3:Y:S01]  /*cce0*/  LDL.LU R178, [R1+0x1e8] ;  /* 0x0001e80001b27983 */ /* 0x000ee20000300800 */
[----:B----4-:R-:W-:-:S05]  /*ccf0*/  IADD3 R192, P2, R192, R166, RZ ;  /* 0x000000a6c0c07210 */ /* 0x010fca0007f5e0ff */
        /* <DEDUP_REMOVED lines=21> */
[----:B------:R-:W4:Y:S01]  /*ce50*/  LDL.LU R230, [R1+0x1bc] ;  /* 0x0001bc0001e67983 */ /* 0x000f220000300800 */
[----:B------:R-:W-:-:S03]  /*ce60*/  IMAD.X R193, R193, 0x1, R165, P3 ;  /* 0x00000001c1c17824 */ /* 0x000fc600018e06a5 */
[----:B------:R-:W4:Y:S04]  /*ce70*/  LDL.LU R232, [R1+0x190] ;  /* 0x0001900001e87983 */ /* 0x000f280000300800 */
[----:B------:R0:W-:Y:S04]  /*ce80*/  STL [R1+0x224], R193 ;  /* 0x000224c101007387 */ /* 0x0001e80000100800 */
[----:B0-----:R-:W4:Y:S01]  /*ce90*/  LDL.LU R193, [R1+0x1b4] ;  /* 0x0001b40001c17983 */ /* 0x001f220000300800 */
[----:B--2---:R-:W-:-:S05]  /*cea0*/  IADD3 R248, P3, R248, R166, RZ ;  /* 0x000000a6f8f87210 */ /* 0x004fca0007f7e0ff */
[----:B------:R0:W-:Y:S04]  /*ceb0*/  STL [R1+0x1f8], R248 ;  /* 0x0001f8f801007387 */ /* 0x0001e80000100800 */
[----:B0-----:R-:W2:Y:S01]  /*cec0*/  LDL.LU R248, [R1+0x188] ;  /* 0x0001880001f87983 */ /* 0x001ea20000300800 */
[----:B---3--:R-:W-:Y:S01]  /*ced0*/  IMAD.X R247, R247, 0x1, R165, P4 ;  /* 0x00000001f7f77824 */ /* 0x008fe200020e06a5 */
[----:B------:R-:W-:-:S04]  /*cee0*/  IADD3 R237, P4, R237, R166, RZ ;  /* 0x000000a6eded7210 */ /* 0x000fc80007f9e0ff */
[----:B------:R0:W-:Y:S01]  /*cef0*/  STL [R1+0x21c], R247 ;  /* 0x00021cf701007387 */ /* 0x0001e20000100800 */
[--C-:B------:R-:W-:Y:S01]  /*cf00*/  IMAD.X R238, R238, 0x1, R165.reuse, P5 ;  /* 0x00000001eeee7824 */ /* 0x100fe200028e06a5 */
[----:B------:R-:W-:Y:S02]  /*cf10*/  IADD3 R178, P5, R178, R166, RZ ;  /* 0x000000a6b2b27210 */ /* 0x000fe40007fbe0ff */
        /* <DEDUP_REMOVED lines=40> */
[----:B------:R0:W-:Y:S01]  /*d1a0*/  STL [R1+0x1c4], R192 ;  /* 0x0001c4c001007387 */ /* 0x0001e20000100800 */
[----:B------:R-:W-:-:S03]  /*d1b0*/  IMAD.X R230, R230, 0x1, R165, P4 ;  /* 0x00000001e6e67824 */ /* 0x000fc600020e06a5 */
[----:B------:R-:W-:Y:S04]  /*d1c0*/  STL [R1+0x1cc], R245 ;  /* 0x0001ccf501007387 */ /* 0x000fe80000100800 */
[----:B0-----:R-:W4:Y:S04]  /*d1d0*/  LDL.LU R192, [R1+0x180] ;  /* 0x0001800001c07983 */ /* 0x001f280000300800 */
[----:B------:R-:W-:Y:S01]  /*d1e0*/  STL [R1+0x1a0], R214 ;  /* 0x0001a0d601007387 */ /* 0x000fe20000100800 */
[----:B------:R-:W-:-:S03]  /*d1f0*/  IMAD.X R193, R193, 0x1, R165, P5 ;  /* 0x00000001c1c17824 */ /* 0x000fc600028e06a5 */
[----:B------:R-:W-:Y:S04]  /*d200*/  STL [R1+0x198], R215 ;  /* 0x000198d701007387 */ /* 0x000fe80000100800 */
[----:B------:R0:W-:Y:S04]  /*d210*/  STL [R1+0x1b4], R193 ;  /* 0x0001b4c101007387 */ /* 0x0001e80000100800 */
[----:B------:R-:W-:Y:S04]  /*d220*/  STL [R1+0x1bc], R230 ;  /* 0x0001bce601007387 */ /* 0x000fe80000100800 */
[----:B0-----:R-:W4:Y:S01]  /*d230*/  LDL.LU R193, [R1+0x1a4] ;  /* 0x0001a40001c17983 */ /* 0x001f220000300800 */
[----:B------:R-:W-:-:S05]  /*d240*/  IADD3 R232, P4, R232, R166, RZ ;  /* 0x000000a6e8e87210 */ /* 0x000fca0007f9e0ff */
[----:B------:R-:W-:Y:S01]  /*d250*/  STL [R1+0x190], R232 ;  /* 0x000190e801007387 */ /* 0x000fe20000100800 */
[----:B--2---:R-:W-:-:S05]  /*d260*/  IADD3 R248, P5, R248, R166, RZ ;  /* 0x000000a6f8f87210 */ /* 0x004fca0007fbe0ff */
[----:B------:R0:W-:Y:S04]  /*d270*/  STL [R1+0x188], R248 ;  /* 0x000188f801007387 */ /* 0x0001e80000100800 */
[----:B0-----:R-:W2:Y:S04]  /*d280*/  LDL.LU R248, [R1+0x178] ;  /* 0x0001780001f87983 */ /* 0x001ea80000300800 */
[----:B------:R-:W2:Y:S04]  /*d290*/  LDL.LU R237, [R1+0x19c] ;  /* 0x00019c0001ed7983 */ /* 0x000ea80000300800 */
[----:B------:R-:W2:Y:S04]  /*d2a0*/  LDL.LU R238, [R1+0x170] ;  /* 0x0001700001ee7983 */ /* 0x000ea80000300800 */
[----:B------:R-:W2:Y:S01]  /*d2b0*/  LDL.LU R178, [R1+0x194] ;  /* 0x0001940001b27983 */ /* 0x000ea20000300800 */
[----:B---3--:R-:W-:-:S05]  /*d2c0*/  IMAD.X R247, R247, 0x1, R165, P6 ;  /* 0x00000001f7f77824 */ /* 0x008fca00030e06a5 */
        /* <DEDUP_REMOVED lines=22> */
[----:B0-----:R-:W3:Y:S01]  /*d430*/  LDL.LU R247, [R1+0x13c] ;  /* 0x00013c0001f77983 */ /* 0x001ee20000300800 */
[----:B----4-:R-:W-:-:S05]  /*d440*/  IADD3 R192, P6, R192, R166, RZ ;  /* 0x000000a6c0c07210 */ /* 0x010fca0007fde0ff */
[----:B------:R0:W-:Y:S04]  /*d450*/  STL [R1+0x180], R192 ;  /* 0x000180c001007387 */ /* 0x0001e80000100800 */
[----:B0-----:R-:W4:Y:S01]  /*d460*/  LDL.LU R192, [R1+0x110] ;  /* 0x0001100001c07983 */ /* 0x001f220000300800 */
[----:B------:R-:W-:-:S05]  /*d470*/  IMAD.X R193, R193, 0x1, R165, P1 ;  /* 0x00000001c1c17824 */ /* 0x000fca00008e06a5 */
[----:B------:R0:W-:Y:S04]  /*d480*/  STL [R1+0x1a4], R193 ;  /* 0x0001a4c101007387 */ /* 0x0001e80000100800 */
[----:B0-----:R-:W4:Y:S01]  /*d490*/  LDL.LU R193, [R1+0x134] ;  /* 0x0001340001c17983 */ /* 0x001f220000300800 */
[----:B--2---:R-:W-:Y:S01]  /*d4a0*/  IADD3 R248, P1, R248, R166, RZ ;  /* 0x000000a6f8f87210 */ /* 0x004fe20007f3e0ff */
[----:B------:R-:W-:-:S04]  /*d4b0*/  IMAD.X R237, R237, 0x1, R165, P2 ;  /* 0x00000001eded7824 */ /* 0x000fc800010e06a5 */
[----:B------:R0:W-:Y:S01]  /*d4c0*/  STL [R1+0x178], R248 ;  /* 0x000178f801007387 */ /* 0x0001e20000100800 */
[-C--:B------:R-:W-:Y:S01]  /*d4d0*/  IADD3 R238, P2, R238, R166.reuse, RZ ;  /* 0x000000a6eeee7210 */ /* 0x080fe20007f5e0ff */
[--C-:B------:R-:W-:Y:S02]  /*d4e0*/  IMAD.X R178, R178, 0x1, R165.reuse, P3 ;  /* 0x00000001b2b27824 */ /* 0x100fe400018e06a5 */
[----:B0-----:R-:W2:Y:S04]  /*d4f0*/  LDL.LU R248, [R1+0x108] ;  /* 0x0001080001f87983 */ /* 0x001ea80000300800 */
[----:B------:R-:W-:Y:S04]  /*d500*/  STL [R1+0x19c], R237 ;  /* 0x00019ced01007387 */ /* 0x000fe80000100800 */
[----:B------:R-:W-:Y:S04]  /*d510*/  STL [R1+0x170], R238 ;  /* 0x000170ee01007387 */ /* 0x000fe80000100800 */
[----:B------:R-:W-:Y:S01]  /*d520*/  STL [R1+0x194], R178 ;  /* 0x000194b201007387 */ /* 0x000fe20000100800 */
[----:B---3--:R-:W-:Y:S01]  /*d530*/  IADD3 R179, P3, R179, R166, RZ ;  /* 0x000000a6b3b37210 */ /* 0x008fe20007f7e0ff */
        /* <DEDUP_REMOVED lines=41> */
[----:B----4-:R-:W-:-:S05]  /*d7d0*/  IADD3 R192, P2, R192, R166, RZ ;  /* 0x000000a6c0c07210 */ /* 0x010fca0007f5e0ff */
[----:B------:R0:W-:Y:S04]  /*d7e0*/  STL [R1+0x110], R192 ;  /* 0x000110c001007387 */ /* 0x0001e80000100800 */
[----:B------:R-:W-:Y:S04]  /*d7f0*/  STL [R1+0x118], R232 ;  /* 0x000118e801007387 */ /* 0x000fe80000100800 */
[----:B0-----:R-:W3:Y:S04]  /*d800*/  LDL.LU R192, [R1+0x12c] ;  /* 0x00012c0001c07983 */ /* 0x001ee80000300800 */
[----:B------:R-:W-:Y:S01]  /*d810*/  STL [R1+0x13c], R247 ;  /* 0x00013cf701007387 */ /* 0x000fe20000100800 */
[----:B------:R-:W-:-:S05]  /*d820*/  IMAD.X R193, R193, 0x1, R165, P3 ;  /* 0x00000001c1c17824 */ /* 0x000fca00018e06a5 */
[----:B------:R0:W-:Y:S04]  /*d830*/  STL [R1+0x134], R193 ;  /* 0x000134c101007387 */ /* 0x0001e80000100800 */
[----:B0-----:R-:W4:Y:S04]  /*d840*/  LDL.LU R193, [R1+0x100] ;  /* 0x0001000001c17983 */ /* 0x001f280000300800 */
[----:B------:R-:W4:Y:S04]  /*d850*/  LDL.LU R222, [R1+0x124] ;  /* 0x0001240001de7983 */ /* 0x000f280000300800 */
[----:B------:R-:W4:Y:S04]  /*d860*/  LDL.LU R237, [R1+0xf8] ;  /* 0x0000f80001ed7983 */ /* 0x000f280000300800 */
[----:B------:R-:W4:Y:S01]  /*d870*/  LDL.LU R238, [R1+0x11c] ;  /* 0x00011c0001ee7983 */ /* 0x000f220000300800 */
[----:B------:R-:W-:Y:S01]  /*d880*/  UMOV UR26, UR18 ;  /* 0x00000012001a7c82 */ /* 0x000fe20008000000 */
[----:B------:R-:W-:Y:S01]  /*d890*/  UMOV UR27, UR19 ;  /* 0x00000013001b7c82 */ /* 0x000fe20008000000 */
[----:B------:R-:W-:Y:S01]  /*d8a0*/  UMOV UR30, UR22 ;  /* 0x00000016001e7c82 */ /* 0x000fe20008000000 */
[----:B------:R-:W-:Y:S01]  /*d8b0*/  UMOV UR31, UR23 ;  /* 0x00000017001f7c82 */ /* 0x000fe20008000000 */
[----:B------:R-:W-:Y:S04]  /*d8c0*/  HGMMA.64x64x16.F32 R88, gdesc[UR24].tnspA, R88 ;  /* 0x20e00000185879f0 */ /* 0x000fe80008700858 */
[----:B------:R-:W-:Y:S01]  /*d8d0*/  HGMMA.64x64x16.F32 R56, gdesc[UR28].tnspA, R56 ;  /* 0x20e000001c3879f0 */ /* 0x000fe20008700838 */
[----:B--2---:R-:W-:-:S05]  /*d8e0*/  IADD3 R248, P3, R248, UR5, RZ ;  /* 0x00000005f8f87c10 */ /* 0x004fca000ff7e0ff */
        /* <DEDUP_REMOVED lines=24> */
[----:B0-----:R-:W2:Y:S01]  /*da70*/  LDL.LU R248, [R1+0x9c] ;  /* 0x00009c0001f87983 */ /* 0x001ea20000300800 */
[----:B---3--:R-:W-:-:S05]  /*da80*/  IMAD.X R192, R192, 0x1, R165, P4 ;  /* 0x00000001c0c07824 */ /* 0x008fca00020e06a5 */
[----:B------:R0:W-:Y:S04]  /*da90*/  STL [R1+0x12c], R192 ;  /* 0x00012cc001007387 */ /* 0x0001e80000100800 */
[----:B0-----:R-:W3:Y:S01]  /*daa0*/  LDL.LU R192, [R1+0x8c] ;  /* 0x00008c0001c07983 */ /* 0x001ee20000300800 */
[----:B----4-:R-:W-:-:S05]  /*dab0*/  IADD3 R193, P4, R193, UR5, RZ ;  /* 0x00000005c1c17c10 */ /* 0x010fca000ff9e0ff */
[----:B------:R0:W-:Y:S04]  /*dac0*/  STL [R1+0x100], R193 ;  /* 0x000100c101007387 */ /* 0x0001e80000100800 */
[----:B0-----:R-:W4:Y:S01]  /*dad0*/  LDL.LU R193, [R1+0x68] ;  /* 0x0000680001c17983 */ /* 0x001f220000300800 */
[----:B------:R-:W-:Y:S01]  /*dae0*/  UMOV UR34, UR10 ;  /* 0x0000000a00227c82 */ /* 0x000fe20008000000 */
[----:B------:R-:W-:Y:S02]  /*daf0*/  UMOV UR35, UR11 ;  /* 0x0000000b00237c82 */ /* 0x000fe40008000000 */
[----:B------:R-:W-:Y:S01]  /*db00*/  HGMMA.64x64x16.F32 R56, gdesc[UR32].tnspA, R56 ;  /* 0x20e00000203879f0 */ /* 0x000fe20008700838 */
[----:B------:R-:W-:Y:S01]  /*db10*/  UMOV UR38, UR14 ;  /* 0x0000000e00267c82 */ /* 0x000fe20008000000 */
[----:B------:R-:W-:Y:S01]  /*db20*/  UMOV UR39, UR15 ;  /* 0x0000000f00277c82 */ /* 0x000fe20008000000 */
[--C-:B------:R-:W-:Y:S01]  /*db30*/  IMAD.X R222, R222, 0x1, R165.reuse, P5 ;  /* 0x00000001dede7824 */ /* 0x100fe200028e06a5 */
[----:B------:R-:W-:Y:S01]  /*db40*/  IADD3 R237, P5, R237, UR5, RZ ;  /* 0x00000005eded7c10 */ /* 0x000fe2000ffbe0ff */
[----:B------:R-:W-:-:S03]  /*db50*/  IMAD.X R238, R238, 0x1, R165, P6 ;  /* 0x00000001eeee7824 */ /* 0x000fc600030e06a5 */
[----:B------:R-:W-:Y:S04]  /*db60*/  STL [R1+0x124], R222 ;  /* 0x000124de01007387 */ /* 0x000fe80000100800 */
[----:B------:R-:W-:Y:S04]  /*db70*/  STL [R1+0xf8], R237 ;  /* 0x0000f8ed01007387 */ /* 0x000fe80000100800 */
[----:B------:R-:W-:Y:S01]  /*db80*/  STL [R1+0x11c], R238 ;  /* 0x00011cee01007387 */ /* 0x000fe20000100800 */
[----:B------:R-:W-:Y:S01]  /*db90*/  HGMMA.64x64x16.F32 R56, gdesc[UR36].tnspA, R56 ;  /* 0x20e00000243879f0 */ /* 0x000fe20008700838 */
[----:B------:R-:W-:Y:S01]  /*dba0*/  UMOV UR42, UR18 ;  /* 0x00000012002a7c82 */ /* 0x000fe20008000000 */
[----:B------:R-:W-:Y:S01]  /*dbb0*/  UMOV UR43, UR19 ;  /* 0x00000013002b7c82 */ /* 0x000fe20008000000 */
[----:B------:R-:W-:Y:S01]  /*dbc0*/  UMOV UR46, UR22 ;  /* 0x00000016002e7c82 */ /* 0x000fe20008000000 */
[----:B------:R-:W-:Y:S01]  /*dbd0*/  UMOV UR47, UR23 ;  /* 0x00000017002f7c82 */ /* 0x000fe20008000000 */
[----:B--2---:R-:W-:Y:S01]  /*dbe0*/  IADD3 R178, P6, R178, UR5, RZ ;  /* 0x00000005b2b27c10 */ /* 0x004fe2000ffde0ff */
[----:B------:R-:W-:-:S04]  /*dbf0*/  IMAD.X R179, R179, 0x1, R165, P1 ;  /* 0x00000001b3b37824 */ /* 0x000fc800008e06a5 */
[----:B------:R-:W-:Y:S01]  /*dc00*/  STL [R1+0xf0], R178 ;  /* 0x0000f0b201007387 */ /* 0x000fe20000100800 */
[----:B------:R-:W-:-:S03]  /*dc10*/  IADD3 R223, P1, R223, UR5, RZ ;  /* 0x00000005dfdf7c10 */ /* 0x000fc6000ff3e0ff */
[----:B------:R-:W-:Y:S01]  /*dc20*/  STL [R1+0x114], R179 ;  /* 0x000114b301007387 */ /* 0x000fe20000100800 */
[----:B------:R-:W-:-:S03]  /*dc30*/  IMAD.X R224, R224, 0x1, R165, P2 ;  /* 0x00000001e0e07824 */ /* 0x000fc600010e06a5 */
[----:B------:R-:W-:Y:S01]  /*dc40*/  STL [R1+0xe8], R223 ;  /* 0x0000e8df01007387 */ /* 0x000fe20000100800 */
[----:B------:R-:W-:-:S03]  /*dc50*/  IADD3 R239, P2, R239, UR5, RZ ;  /* 0x00000005efef7c10 */ /* 0x000fc6000ff5e0ff */
[----:B------:R-:W-:Y:S01]  /*dc60*/  STL [R1+0x10c], R224 ;  /* 0x00010ce001007387 */ /* 0x000fe20000100800 */
[----:B------:R-:W-:-:S03]  /*dc70*/  IADD3.X R240, R240, UR60, RZ, P3, !PT ;  /* 0x0000003cf0f07c10 */ /* 0x000fc60009ffe4ff */
[----:B------:R-:W-:Y:S01]  /*dc80*/  STL [R1+0xe0], R239 ;  /* 0x0000e0ef01007387 */ /* 0x000fe20000100800 */
[----:B------:R-:W-:Y:S01]  /*dc90*/  HGMMA.64x64x16.F32 R56, gdesc[UR40].tnspA, R56 ;  /* 0x20e00000283879f0 */ /* 0x000fe20008700838 */
[----:B------:R-:W-:Y:S02]  /*dca0*/  IADD3 R180, P3, R180, UR5, RZ ;  /* 0x00000005b4b47c10 */ /* 0x000fe4000ff7e0ff */
[----:B------:R-:W-:Y:S01]  /*dcb0*/  STL [R1+0x104], R240 ;  /* 0x000104f001007387 */ /* 0x000fe20000100800 */
[----:B------:R-:W-:Y:S01]  /*dcc0*/  HGMMA.64x64x16.F32 R24, gdesc[UR44].tnspA, R24 ;  /* 0x20e000002c1879f0 */ /* 0x000fe20008700818 */
[----:B------:R-:W-:Y:S02]  /*dcd0*/  IADD3.X R181, R181, UR60, RZ, P4, !PT ;  /* 0x0000003cb5b57c10 */ /* 0x000fe4000a7fe4ff */
[----:B------:R-:W-:Y:S01]  /*dce0*/  STL [R1+0xd8], R180 ;  /* 0x0000d8b401007387 */ /* 0x000fe20000100800 */
[----:B------:R-:W-:-:S03]  /*dcf0*/  IADD3 R225, P4, R225, UR5, RZ ;  /* 0x00000005e1e17c10 */ /* 0x000fc6000ff9e0ff */
[----:B------:R-:W-:Y:S01]  /*dd00*/  STL [R1+0xfc], R181 ;  /* 0x0000fcb501007387 */ /* 0x000fe20000100800 */
[----:B------:R-:W-:-:S03]  /*dd10*/  IADD3.X R226, R226, UR60, RZ, P5, !PT ;  /* 0x0000003ce2e27c10 */ /* 0x000fc6000affe4ff */
        /* <DEDUP_REMOVED lines=27> */
[----:B------:R-:W-:Y:S02]  /*ded0*/  IADD3.X R3, R3, UR60, RZ, P3, !PT ;  /* 0x0000003c03037c10 */ /* 0x000fe40009ffe4ff */
[----:B------:R-:W-:Y:S01]  /*dee0*/  IADD3.X R248, R248, UR60, RZ, P6, !PT ;  /* 0x0000003cf8f87c10 */ /* 0x000fe2000b7fe4ff */
[----:B------:R-:W-:Y:S01]  /*def0*/  STL [R1+0x8], R247 ;  /* 0x000008f701007387 */ /* 0x000fe20000100800 */
[----:B------:R-:W-:-:S03]  /*df00*/  IADD3.X R2, R2, UR60, RZ, P4, !PT ;  /* 0x0000003c02027c10 */ /* 0x000fc6000a7fe4ff */
[----:B------:R-:W-:Y:S01]  /*df10*/  STL [R1+0x9c], R248 ;  /* 0x00009cf801007387 */ /* 0x000fe20000100800 */
[----:B------:R-:W-:Y:S02]  /*df20*/  IADD3.X R0, R0, UR60, RZ, P5, !PT ;  /* 0x0000003c00007c10 */ /* 0x000fe4000affe4ff */
[----:B---3--:R-:W-:-:S05]  /*df30*/  IADD3.X R192, R192, UR60, RZ, P1, !PT ;  /* 0x0000003cc0c07c10 */ /* 0x008fca0008ffe4ff */
[----:B------:R-:W-:Y:S04]  /*df40*/  STL [R1+0x8c], R192 ;  /* 0x00008cc001007387 */ /* 0x000fe80000100800 */
[----:B------:R0:W-:Y:S01]  /*df50*/  STL [R1+0x58], R3 ;  /* 0x0000580301007387 */ /* 0x0001e20000100800 */
[----:B----4-:R-:W-:-:S05]  /*df60*/  IADD3.X R193, R193, UR60, RZ, P2, !PT ;  /* 0x0000003cc1c17c10 */ /* 0x010fca00097fe4ff */
[----:B------:R-:W-:Y:S04]  /*df70*/  STL [R1+0x68], R193 ;  /* 0x000068c101007387 */ /* 0x000fe80000100800 */
[----:B0-----:R0:W5:Y:S04]  /*df80*/  LDL.LU R3, [R1+0x568] ;  /* 0x0005680001037983 */ /* 0x0011680000300800 */
[----:B------:R1:W-:Y:S04]  /*df90*/  STL [R1+0x2c], R2 ;  /* 0x00002c0201007387 */ /* 0x0003e80000100800 */
[----:B-1----:R0:W5:Y:S04]  /*dfa0*/  LDL.LU R2, [R1+0x564] ;  /* 0x0005640001027983 */ /* 0x0021680000300800 */
[----:B------:R1:W-:Y:S04]  /*dfb0*/  STL [R1], R0 ;  /* 0x0000000001007387 */ /* 0x0003e80000100800 */
[----:B-1----:R0:W5:Y:S01]  /*dfc0*/  LDL.LU R0, [R1+0x560] ;  /* 0x0005600001007983 */ /* 0x0021620000300800 */
[----:B------:R-:W-:Y:S01]  /*dfd0*/  UMOV UR50, UR10 ;  /* 0x0000000a00327c82 */ /* 0x000fe20008000000 */
[----:B------:R-:W-:-:S02]  /*dfe0*/  UMOV UR51, UR11 ;  /* 0x0000000b00337c82 */ /* 0x000fc40008000000 */
[----:B------:R-:W-:Y:S01]  /*dff0*/  HGMMA.64x64x16.F32 R24, gdesc[UR48].tnspA, R24 ;  /* 0x20e00000301879f0 */ /* 0x000fe20008700818 */
[----:B------:R-:W-:Y:S01]  /*e000*/  UMOV UR54, UR14 ;  /* 0x0000000e00367c82 */ /* 0x000fe20008000000 */
[----:B------:R-:W-:Y:S02]  /*e010*/  UMOV UR55, UR15 ;  /* 0x0000000f00377c82 */ /* 0x000fe40008000000 */
[----:B------:R-:W-:Y:S01]  /*e020*/  HGMMA.64x64x16.F32 R24, gdesc[UR52].tnspA, R24 ;  /* 0x20e00000341879f0 */ /* 0x000fe20008700818 */
[----:B------:R-:W-:Y:S01]  /*e030*/  UMOV UR58, UR18 ;  /* 0x00000012003a7c82 */ /* 0x000fe20008000000 */
[----:B------:R-:W-:Y:S01]  /*e040*/  UMOV UR59, UR19 ;  /* 0x00000013003b7c82 */ /* 0x000fe20008000000 */
[----:B------:R-:W-:Y:S01]  /*e050*/  IADD3 R188, P0, R188, R166, RZ ;  /* 0x000000a6bcbc7210 */ /* 0x000fe20007f1e0ff */
[----:B------:R-:W-:Y:S01]  /*e060*/  VIADD R6, R6, 0x1 ;  /* 0x0000000106067836 */ /* 0x000fe20000000000 */
[----:B------:R-:W-:Y:S02]  /*e070*/  IADD3 R243, P6, R243, UR5, RZ ;  /* 0x00000005f3f37c10 */ /* 0x000fe4000ffde0ff */
[----:B------:R-:W-:Y:S01]  /*e080*/  IADD3 R229, P1, R229, UR5, RZ ;  /* 0x00000005e5e57c10 */ /* 0x000fe2000ff3e0ff */
[----:B------:R-:W-:Y:S01]  /*e090*/  IMAD.X R189, R189, 0x1, R165, P0 ;  /* 0x00000001bdbd7824 */ /* 0x000fe200000e06a5 */
[----:B------:R-:W-:-:S02]  /*e0a0*/  IADD3 R164, P2, R164, UR5, RZ ;  /* 0x00000005a4a47c10 */ /* 0x000fc4000ff5e0ff */
[----:B------:R-:W-:Y:S02]  /*e0b0*/  IADD3 R163, P3, R163, UR5, RZ ;  /* 0x00000005a3a37c10 */ /* 0x000fe4000ff7e0ff */
[----:B------:R-:W-:Y:S01]  /*e0c0*/  IADD3 R162, P4, R162, UR5, RZ ;  /* 0x00000005a2a27c10 */ /* 0x000fe2000ff9e0ff */
[----:B------:R-:W-:Y:S01]  /*e0d0*/  HGMMA.64x64x16.F32 R24, gdesc[UR56].tnspA, R24, gsb0 ;  /* 0x20e00000381879f0 */ /* 0x000fe20008000818 */
[----:B------:R-:W-:Y:S02]  /*e0e0*/  ISETP.NE.U32.AND P0, PT, R6, R167, PT ;  /* 0x000000a70600720c */ /* 0x000fe40003f05070 */
[----:B------:R-:W-:Y:S02]  /*e0f0*/  IADD3.X R231, R231, UR60, RZ, P6, !PT ;  /* 0x0000003ce7e77c10 */ /* 0x000fe4000b7fe4ff */
[----:B------:R-:W-:Y:S02]  /*e100*/  IADD3.X R219, R219, UR60, RZ, P1, !PT ;  /* 0x0000003cdbdb7c10 */ /* 0x000fe40008ffe4ff */
[----:B------:R-:W-:-:S02]  /*e110*/  IADD3.X R19, R19, UR60, RZ, P2, !PT ;  /* 0x0000003c13137c10 */ /* 0x000fc400097fe4ff */
[----:B------:R-:W-:Y:S02]  /*e120*/  IADD3.X R17, R17, UR60, RZ, P3, !PT ;  /* 0x0000003c11117c10 */ /* 0x000fe40009ffe4ff */
[----:B------:R-:W-:Y:S02]  /*e130*/  IADD3.X R15, R15, UR60, RZ, P4, !PT ;  /* 0x0000003c0f0f7c10 */ /* 0x000fe4000a7fe4ff */
[----:B------:R-:W-:Y:S02]  /*e140*/  IADD3 R161, P5, R161, UR5, RZ ;  /* 0x00000005a1a17c10 */ /* 0x000fe4000ffbe0ff */
[----:B------:R-:W-:Y:S02]  /*e150*/  IADD3 R160, P6, R160, UR5, RZ ;  /* 0x00000005a0a07c10 */ /* 0x000fe4000ffde0ff */
[----:B------:R-:W-:Y:S02]  /*e160*/  IADD3 R159, P1, R159, UR5, RZ ;  /* 0x000000059f9f7c10 */ /* 0x000fe4000ff3e0ff */
[----:B------:R-:W-:-:S02]  /*e170*/  IADD3 R158, P2, R158, UR5, RZ ;  /* 0x000000059e9e7c10 */ /* 0x000fc4000ff5e0ff */
[----:B------:R-:W-:Y:S02]  /*e180*/  IADD3 R157, P3, R157, UR5, RZ ;  /* 0x000000059d9d7c10 */ /* 0x000fe4000ff7e0ff */
[----:B------:R-:W-:Y:S02]  /*e190*/  IADD3 R156, P4, R156, UR5, RZ ;  /* 0x000000059c9c7c10 */ /* 0x000fe4000ff9e0ff */
[----:B------:R-:W-:Y:S02]  /*e1a0*/  IADD3.X R13, R13, UR60, RZ, P5, !PT ;  /* 0x0000003c0d0d7c10 */ /* 0x000fe4000affe4ff */
        /* <DEDUP_REMOVED lines=16> */
[----:B------:R-:W-:Y:S01]  /*e2b0*/  IADD3.X R14, R14, UR60, RZ, P4, !PT ;  /* 0x0000003c0e0e7c10 */ /* 0x000fe2000a7fe4ff */
[----:B------:R-:W-:Y:S02]  /*e2c0*/  WARPGROUP.DEPBAR.LE gsb0, 0x0 ;  /* 0x00008000000079c5 */ /* 0x000fe40000010000 */
[----:B0-----:R-:W-:Y:S05]  /*e2d0*/  @P0 BRA `(.L_x_1) ;  /* 0xffffff6800fc0947 */ /* 0x001fea000383ffff */
[----:B------:R-:W-:Y:S02]  /*e2e0*/  F2FP.F16.F32.PACK_AB R7, R55, R119 ;  /* 0x000000773707723e */ /* 0x000fe400000000ff */
[----:B------:R-:W-:Y:S02]  /*e2f0*/  F2FP.F16.F32.PACK_AB R119, R54, R118 ;  /* 0x000000763677723e */ /* 0x000fe400000000ff */
[----:B------:R-:W-:Y:S02]  /*e300*/  F2FP.F16.F32.PACK_AB R118, R52, R116 ;  /* 0x000000743476723e */ /* 0x000fe400000000ff */
[----:B------:R-:W-:Y:S02]  /*e310*/  F2FP.F16.F32.PACK_AB R116, R84, R148 ;  /* 0x000000945474723e */ /* 0x000fe400000000ff */
[----:B------:R-:W-:Y:S02]  /*e320*/  F2FP.F16.F32.PACK_AB R6, R53, R117 ;  /* 0x000000753506723e */ /* 0x000fe400000000ff */
[----:B------:R-:W-:-:S02]  /*e330*/  F2FP.F16.F32.PACK_AB R84, R81, R145 ;  /* 0x000000915154723e */ /* 0x000fc400000000ff */
        /* <DEDUP_REMOVED lines=57> */
[----:B------:R-:W-:-:S07]  /*e6d0*/  F2FP.F16.F32.PACK_AB R12, R56, R120 ;  /* 0x00000078380c723e */ /* 0x000fce00000000ff */
.L_x_0:
[----:B------:R-:W0:Y:S01]  /*e6e0*/  S2R R10, SR_TID.X ;  /* 0x00000000000a7919 */ /* 0x000e220000002100 */
[----:B------:R-:W-:Y:S01]  /*e6f0*/  ULDC.64 UR8, c[0x0][0x228] ;  /* 0x00008a0000087ab9 */ /* 0x000fe20000000a00 */
[C---:B-----5:R-:W-:Y:S01]  /*e700*/  VIADD R24, R2.reuse, 0x3f ;  /* 0x0000003f02187836 */ /* 0x060fe20000000000 */
[----:B------:R-:W1:Y:S01]  /*e710*/  LDC R57, c[0x0][0x244] ;  /* 0x00009100ff397b82 */ /* 0x000e620000000800 */
[----:B------:R-:W-:Y:S01]  /*e720*/  VIADD R25, R2, 0x1 ;  /* 0x0000000102197836 */ /* 0x000fe20000000000 */
[----:B------:R-:W-:Y:S01]  /*e730*/  ULDC.64 UR10, c[0x0][0x220] ;  /* 0x00008800000a7ab9 */ /* 0x000fe20000000a00 */
[----:B------:R-:W-:Y:S01]  /*e740*/  ISETP.GE.AND P3, PT, R0, UR8, PT ;  /* 0x0000000800007c0c */ /* 0x000fe2000bf66270 */
[----:B------:R-:W-:-:S04]  /*e750*/  ULDC UR5, c[0x0][0x228] ;  /* 0x00008a0000057ab9 */ /* 0x000fc80000000800 */
[----:B------:R-:W-:Y:S01]  /*e760*/  BAR.SYNC.DEFER_BLOCKING 0x0 ;  /* 0x0000000000007b1d */ /* 0x000fe20000010000 */
[----:B------:R-:W-:Y:S02]  /*e770*/  ISETP.GE.AND P2, PT, R24, UR9, PT ;  /* 0x0000000918007c0c */ /* 0x000fe4000bf46270 */
[----:B------:R-:W-:Y:S02]  /*e780*/  ISETP.GE.AND P1, PT, R25, UR9, PT ;  /* 0x0000000919007c0c */ /* 0x000fe4000bf26270 */
[----:B------:R-:W-:Y:S01]  /*e790*/  ISETP.LT.AND P3, PT, R2, UR9, !P3 ;  /* 0x0000000902007c0c */ /* 0x000fe2000df61270 */
[----:B-1----:R-:W-:-:S04]  /*e7a0*/  IMAD R53, R0, R57, RZ ;  /* 0x0000003900357224 */ /* 0x002fc800078e02ff */
[----:B------:R-:W-:Y:S01]  /*e7b0*/  IMAD R57, R57, 0x80, R53 ;  /* 0x0000008039397824 */ /* 0x000fe200078e0235 */
[C---:B0-----:R-:W-:Y:S01]  /*e7c0*/  LOP3.LUT R52, R10.reuse, 0x7f, RZ, 0xc0, !PT ;  /* 0x0000007f0a347812 */ /* 0x041fe200078ec0ff */
[C---:B------:R-:W-:Y:S01]  /*e7d0*/  IMAD.SHL.U32 R9, R10.reuse, 0x40, RZ ;  /* 0x000000400a097824 */ /* 0x040fe200078e00ff */
[----:B------:R-:W-:Y:S01]  /*e7e0*/  LEA R54, P4, R53, UR10, 0x1 ;  /* 0x0000000a35367c11 */ /* 0x000fe2000f8808ff */
[----:B------:R-:W-:Y:S01]  /*e7f0*/  IMAD.SHL.U32 R8, R10, 0x10, RZ ;  /* 0x000000100a087824 */ /* 0x000fe200078e00ff */
[----:B------:R-:W-:Y:S02]  /*e800*/  LEA R52, R52, UR4, 0x4 ;  /* 0x0000000434347c11 */ /* 0x000fe4000f8e20ff */
[----:B------:R-:W-:Y:S01]  /*e810*/  LOP3.LUT R11, R9, 0x400, RZ, 0xc0, !PT ;  /* 0x00000400090b7812 */ /* 0x000fe200078ec0ff */
[----:B------:R-:W-:Y:S01]  /*e820*/  IMAD.SHL.U32 R9, R10, 0x8, RZ ;  /* 0x000000080a097824 */ /* 0x000fe200078e00ff */
[----:B------:R-:W-:Y:S01]  /*e830*/  LOP3.LUT R8, R8, 0xf0, RZ, 0xc0, !PT ;  /* 0x000000f008087812 */ /* 0x000fe200078ec0ff */
[C---:B------:R-:W-:Y:S01]  /*e840*/  VIADD R10, R2.reuse, 0x3 ;  /* 0x00000003020a7836 */ /* 0x040fe20000000000 */
[----:B------:R-:W-:Y:S01]  /*e850*/  LEA R56, P6, R57, UR10, 0x1 ;  /* 0x0000000a39387c11 */ /* 0x000fe2000f8c08ff */
[----:B------:R-:W-:Y:S01]  /*e860*/  ULDC UR10, c[0x0][0x228] ;  /* 0x00008a00000a7ab9 */ /* 0x000fe20000000800 */
[----:B------:R-:W-:Y:S01]  /*e870*/  IADD3 R8, R11, UR4, R8 ;  /* 0x000000040b087c10 */ /* 0x000fe2000fffe008 */
[----:B------:R-:W-:Y:S01]  /*e880*/  VIADD R11, R2, 0x2 ;  /* 0x00000002020b7836 */ /* 0x000fe20000000000 */
[----:B------:R-:W-:Y:S01]  /*e890*/  LOP3.LUT R9, R9, 0x300, RZ, 0xc0, !PT ;  /* 0x0000030009097812 */ /* 0x000fe200078ec0ff */
[----:B------:R-:W-:Y:S01]  /*e8a0*/  ULDC UR4, c[0x0][0x248] ;  /* 0x0000920000047ab9 */ /* 0x000fe20000000800 */
[----:B------:R-:W-:-:S02]  /*e8b0*/  ISETP.GE.AND P0, PT, R10, UR9, PT ;  /* 0x000000090a007c0c */ /* 0x000fc4000bf06270 */
[----:B------:R-:W-:Y:S01]  /*e8c0*/  ISETP.GE.AND P5, PT, R11, UR9, PT ;  /* 0x000000090b007c0c */ /* 0x000fe2000bfa6270 */
[----:B------:R-:W-:Y:S01]  /*e8d0*/  IMAD.IADD R88, R9, 0x1, R8 ;  /* 0x0000000109587824 */ /* 0x000fe200078e0208 */
[----:B------:R-:W-:Y:S01]  /*e8e0*/  LEA.HI.X.SX32 R55, R53, UR11, 0x1, P4 ;  /* 0x0000000b35377c11 */ /* 0x000fe2000a0f0eff */
[C---:B------:R-:W-:Y:S01]  /*e8f0*/  IMAD R53, R2.reuse, UR4, RZ ;  /* 0x0000000402357c24 */ /* 0x040fe2000f8e02ff */
[----:B------:R-:W-:Y:S02]  /*e900*/  ISETP.GE.AND P4, PT, R2, UR9, PT ;  /* 0x0000000902007c0c */ /* 0x000fe4000bf86270 */
[----:B------:R-:W-:Y:S01]  /*e910*/  STSM.16.M88.4 [R88], R12 ;  /* 0x0000000c58007844 */ /* 0x000fe20000000200 */
[----:B------:R-:W-:Y:S01]  /*e920*/  LEA.HI.X.SX32 R57, R57, UR11, 0x1, P6 ;  /* 0x0000000b39397c11 */ /* 0x000fe2000b0f0eff */
[----:B------:R-:W-:Y:S01]  /*e930*/  IMAD.WIDE R58, R53, 0x2, R54 ;  /* 0x00000002353a7825 */ /* 0x000fe200078e0236 */
[----:B------:R-:W-:Y:S01]  /*e940*/  BAR.SYNC.DEFER_BLOCKING 0x0 ;  /* 0x0000000000007b1d */ /* 0x000fe20000010000 */
[----:B------:R-:W-:-:S02]  /*e950*/  ISETP.LT.AND P6, PT, R3, UR8, !P4 ;  /* 0x0000000803007c0c */ /* 0x000fc4000e7c1270 */
[----:B------:R-:W-:Y:S02]  /*e960*/  ISETP.LT.AND P4, PT, R0, UR8, !P1 ;  /* 0x0000000800007c0c */ /* 0x000fe4000cf81270 */
[----:B------:R-:W-:Y:S01]  /*e970*/  ISETP.LT.AND P1, PT, R3, UR8, !P1 ;  /* 0x0000000803007c0c */ /* 0x000fe2000cf21270 */
[----:B------:R-:W-:Y:S01]  /*e980*/  ULDC UR11, c[0x0][0x228] ;  /* 0x00008a00000b7ab9 */ /* 0x000fe20000000800 */
[----:B------:R-:W0:Y:S01]  /*e990*/  LDS.128 R72, [R52] ;  /* 0x0000000034487984 */ /* 0x000e220000000c00 */
[----:B------:R-:W-:Y:S06]  /*e9a0*/  BAR.SYNC.DEFER_BLOCKING 0x0 ;  /* 0x0000000000007b1d */ /* 0x000fec0000010000 */
[----:B------:R-:W-:Y:S02]  /*e9b0*/  STSM.16.M88.4 [R88], R16 ;  /* 0x0000001058007844 */ /* 0x000fe40000000200 */
[----:B------:R-:W-:Y:S06]  /*e9c0*/  BAR.SYNC.DEFER_BLOCKING 0x0 ;  /* 0x0000000000007b1d */ /* 0x000fec0000010000 */
[----:B------:R-:W1:Y:S02]  /*e9d0*/  LDS.128 R68, [R52] ;  /* 0x0000000034447984 */ /* 0x000e640000000c00 */
[----:B------:R-:W-:Y:S06]  /*e9e0*/  BAR.SYNC.DEFER_BLOCKING 0x0 ;  /* 0x0000000000007b1d */ /* 0x000fec0000010000 */
[----:B------:R-:W-:Y:S02]  /*e9f0*/  STSM.16.M88.4 [R88], R20 ;  /* 0x0000001458007844 */ /* 0x000fe40000000200 */
[----:B------:R-:W-:Y:S06]  /*ea00*/  BAR.SYNC.DEFER_BLOCKING 0x0 ;  /* 0x0000000000007b1d */ /* 0x000fec0000010000 */
[----:B------:R-:W2:Y:S02]  /*ea10*/  LDS.128 R64, [R52] ;  /* 0x0000000034407984 */ /* 0x000ea40000000c00 */
[----:B------:R-:W-:Y:S06]  /*ea20*/  BAR.SYNC.DEFER_BLOCKING 0x0 ;  /* 0x0000000000007b1d */ /* 0x000fec0000010000 */
[----:B------:R-:W-:Y:S02]  /*ea30*/  STSM.16.M88.4 [R88], R32 ;  /* 0x0000002058007844 */ /* 0x000fe40000000200 */
[----:B------:R-:W-:Y:S06]  /*ea40*/  BAR.SYNC.DEFER_BLOCKING 0x0 ;  /* 0x0000000000007b1d */ /* 0x000fec0000010000 */
[----:B------:R-:W3:Y:S02]  /*ea50*/  LDS.128 R60, [R52] ;  /* 0x00000000343c7984 */ /* 0x000ee40000000c00 */
[----:B------:R-:W-:Y:S06]  /*ea60*/  BAR.SYNC.DEFER_BLOCKING 0x0 ;  /* 0x0000000000007b1d */ /* 0x000fec0000010000 */
[----:B------:R-:W-:Y:S02]  /*ea70*/  STSM.16.M88.4 [R88], R96 ;  /* 0x0000006058007844 */ /* 0x000fe40000000200 */
[----:B------:R-:W-:Y:S06]  /*ea80*/  BAR.SYNC.DEFER_BLOCKING 0x0 ;  /* 0x0000000000007b1d */ /* 0x000fec0000010000 */
[----:B------:R-:W4:Y:S02]  /*ea90*/  LDS.128 R16, [R52] ;  /* 0x0000000034107984 */ /* 0x000f240000000c00 */
        /* <DEDUP_REMOVED lines=17> */
[----:B------:R0:W-:Y:S02]  /*ebb0*/  STSM.16.M88.4 [R88], R76 ;  /* 0x0000004c58007844 */ /* 0x0001e40000000200 */
[----:B------:R-:W-:Y:S01]  /*ebc0*/  BAR.SYNC.DEFER_BLOCKING 0x0 ;  /* 0x0000000000007b1d */ /* 0x000fe20000010000 */
[----:B0-----:R-:W-:Y:S01]  /*ebd0*/  IMAD.WIDE R76, R53, 0x2, R56 ;  /* 0x00000002354c7825 */ /* 0x001fe200078e0238 */
[----:B------:R-:W-:-:S04]  /*ebe0*/  PRMT R79, R72, 0x7632, R79 ;  /* 0x00007632484f7816 */ /* 0x000fc8000000004f */
[----:B------:R-:W0:Y:S02]  /*ebf0*/  LDS.128 R28, [R52] ;  /* 0x00000000341c7984 */ /* 0x000e240000000c00 */
[----:B------:R-:W-:Y:S06]  /*ec00*/  BAR.SYNC.DEFER_BLOCKING 0x0 ;  /* 0x0000000000007b1d */ /* 0x000fec0000010000 */
[----:B------:R-:W-:Y:S02]  /*ec10*/  STSM.16.M88.4 [R88], R44 ;  /* 0x0000002c58007844 */ /* 0x000fe40000000200 */
[----:B------:R-:W-:Y:S06]  /*ec20*/  BAR.SYNC.DEFER_BLOCKING 0x0 ;  /* 0x0000000000007b1d */ /* 0x000fec0000010000 */
[----:B------:R-:W-:Y:S02]  /*ec30*/  LDS.128 R32, [R52] ;  /* 0x0000000034207984 */ /* 0x000fe40000000c00 */
[----:B------:R-:W-:Y:S06]  /*ec40*/  BAR.SYNC.DEFER_BLOCKING 0x0 ;  /* 0x0000000000007b1d */ /* 0x000fec0000010000 */
[----:B------:R1:W-:Y:S02]  /*ec50*/  STSM.16.M88.4 [R88], R80 ;  /* 0x0000005058007844 */ /* 0x0003e40000000200 */
[----:B------:R-:W-:Y:S01]  /*ec60*/  BAR.SYNC.DEFER_BLOCKING 0x0 ;  /* 0x0000000000007b1d */ /* 0x000fe20000010000 */
[----:B-1----:R-:W-:-:S02]  /*ec70*/  VIADD R81, R53, UR4 ;  /* 0x0000000435517c36 */ /* 0x002fc40008000000 */
[----:B------:R-:W-:Y:S02]  /*ec80*/  VIADD R53, R2, 0x4 ;  /* 0x0000000402357836 */ /* 0x000fe40000000000 */
[C---:B------:R-:W-:Y:S01]  /*ec90*/  VIADD R83, R81.reuse, UR4 ;  /* 0x0000000451537c36 */ /* 0x040fe20008000000 */
[----:B------:R-:W1:Y:S02]  /*eca0*/  LDS.128 R36, [R52] ;  /* 0x0000000034247984 */ /* 0x000e640000000c00 */
[----:B------:R-:W-:Y:S06]  /*ecb0*/  BAR.SYNC.DEFER_BLOCKING 0x0 ;  /* 0x0000000000007b1d */ /* 0x000fec0000010000 */
[----:B------:R-:W-:Y:S02]  /*ecc0*/  STSM.16.M88.4 [R88], R48 ;  /* 0x0000003058007844 */ /* 0x000fe40000000200 */
[----:B------:R-:W-:Y:S06]  /*ecd0*/  BAR.SYNC.DEFER_BLOCKING 0x0 ;  /* 0x0000000000007b1d */ /* 0x000fec0000010000 */
        /* <DEDUP_REMOVED lines=8> */
[----:B------:R-:W-:Y:S02]  /*ed60*/  LDS.128 R48, [R52] ;  /* 0x0000000034307984 */ /* 0x000fe40000000c00 */
[----:B------:R-:W-:Y:S06]  /*ed70*/  BAR.SYNC.DEFER_BLOCKING 0x0 ;  /* 0x0000000000007b1d */ /* 0x000fec0000010000 */
[----:B------:R2:W-:Y:S02]  /*ed80*/  STSM.16.M88.4 [R88], R4 ;  /* 0x0000000458007844 */ /* 0x0005e40000000200 */
[----:B------:R-:W-:Y:S01]  /*ed90*/  BAR.SYNC.DEFER_BLOCKING 0x0 ;  /* 0x0000000000007b1d */ /* 0x000fe20000010000 */
[----:B--2---:R-:W-:-:S04]  /*eda0*/  IMAD.WIDE R4, R81, 0x2, R56 ;  /* 0x0000000251047825 */ /* 0x004fc800078e0238 */
[----:B------:R-:W-:Y:S01]  /*edb0*/  IMAD.WIDE R6, R83, 0x2, R54 ;  /* 0x0000000253067825 */ /* 0x000fe200078e0236 */
[----:B------:R2:W-:Y:S01]  /*edc0*/  @P3 STG.E.U16 desc[UR6][R58.64], R72 ;  /* 0x000000483a003986 */ /* 0x0005e2000c101506 */
[----:B------:R-:W-:Y:S02]  /*edd0*/  ISETP.GE.AND P3, PT, R53, UR9, PT ;  /* 0x0000000935007c0c */ /* 0x000fe4000bf66270 */
[----:B------:R-:W-:Y:S01]  /*ede0*/  VIADD R53, R2, 0x5 ;  /* 0x0000000502357836 */ /* 0x000fe20000000000 */
[----:B------:R3:W-:Y:S01]  /*edf0*/  @P6 STG.E.U16 desc[UR6][R76.64], R79 ;  /* 0x0000004f4c006986 */ /* 0x0007e2000c101506 */
[----:B------:R-:W-:Y:S02]  /*ee00*/  ISETP.LT.AND P6, PT, R0, UR8, !P5 ;  /* 0x0000000800007c0c */ /* 0x000fe4000efc1270 */
[----:B------:R-:W-:Y:S01]  /*ee10*/  ISETP.LT.AND P5, PT, R3, UR8, !P5 ;  /* 0x0000000803007c0c */ /* 0x000fe2000efa1270 */
[----:B--2---:R-:W-:Y:S01]  /*ee20*/  IMAD.WIDE R58, R83, 0x2, R56 ;  /* 0x00000002533a7825 */ /* 0x004fe200078e0238 */
[----:B------:R-:W-:-:S03]  /*ee30*/  PRMT R72, R73, 0x7632, R72 ;  /* 0x0000763249487816 */ /* 0x000fc60000000048 */
[----:B---3--:R-:W-:Y:S01]  /*ee40*/  IMAD.WIDE R78, R81, 0x2, R54 ;  /* 0x00000002514e7825 */ /* 0x008fe200078e0236 */
[----:B------:R-:W-:-:S03]  /*ee50*/  PRMT R77, R68, 0x7632, R77 ;  /* 0x00007632444d7816 */ /* 0x000fc6000000004d */
[----:B------:R-:W-:Y:S01]  /*ee60*/  VIADD R83, R83, UR4 ;  /* 0x0000000453537c36 */ /* 0x000fe20008000000 */
[----:B------:R2:W-:Y:S01]  /*ee70*/  @P4 STG.E.U16 desc[UR6][R78.64], R68 ;  /* 0x000000444e004986 */ /* 0x0005e2000c101506 */
[----:B------:R-:W-:Y:S01]  /*ee80*/  ISETP.GE.AND P4, PT, R53, UR9, PT ;  /* 0x0000000935007c0c */ /* 0x000fe2000bf86270 */
[----:B------:R-:W-:Y:S02]  /*ee90*/  VIADD R53, R2, 0x7 ;  /* 0x0000000702357836 */ /* 0x000fe40000000000 */
[----:B------:R3:W-:Y:S01]  /*eea0*/  @P1 STG.E.U16 desc[UR6][R4.64], R77 ;  /* 0x0000004d04001986 */ /* 0x0007e2000c101506 */
[C---:B------:R-:W-:Y:S02]  /*eeb0*/  ISETP.LT.AND P1, PT, R0.reuse, UR8, !P0 ;  /* 0x0000000800007c0c */ /* 0x040fe4000c721270 */
[----:B------:R-:W-:Y:S01]  /*eec0*/  ISETP.LT.AND P0, PT, R3, UR8, !P0 ;  /* 0x0000000803007c0c */ /* 0x000fe2000c701270 */
[----:B------:R-:W-:Y:S04]  /*eed0*/  @P6 STG.E.U16 desc[UR6][R6.64], R73 ;  /* 0x0000004906006986 */ /* 0x000fe8000c101506 */
[----:B------:R4:W-:Y:S01]  /*eee0*/  @P5 STG.E.U16 desc[UR6][R58.64], R72 ;  /* 0x000000483a005986 */ /* 0x0009e2000c101506 */
[----:B------:R-:W-:Y:S01]  /*eef0*/  ISETP.LT.AND P5, PT, R0, UR8, !P3 ;  /* 0x0000000800007c0c */ /* 0x000fe2000dfa1270 */
[----:B--2---:R-:W-:Y:S01]  /*ef00*/  VIADD R79, R83, UR4 ;  /* 0x00000004534f7c36 */ /* 0x004fe20008000000 */
[----:B------:R-:W-:Y:S01]  /*ef10*/  ISETP.LT.AND P3, PT, R3, UR8, !P3 ;  /* 0x0000000803007c0c */ /* 0x000fe2000df61270 */
[----:B---3--:R-:W-:-:S04]  /*ef20*/  IMAD.WIDE R76, R83, 0x2, R54 ;  /* 0x00000002534c7825 */ /* 0x008fc800078e0236 */
[----:B------:R-:W-:Y:S01]  /*ef30*/  IMAD.WIDE R4, R83, 0x2, R56 ;  /* 0x0000000253047825 */ /* 0x000fe200078e0238 */
[----:B------:R-:W-:Y:S01]  /*ef40*/  @P1 STG.E.U16 desc[UR6][R76.64], R69 ;  /* 0x000000454c001986 */ /* 0x000fe2000c101506 */
[----:B------:R-:W-:Y:S02]  /*ef50*/  ISETP.GE.AND P1, PT, R53, UR9, PT ;  /* 0x0000000935007c0c */ /* 0x000fe4000bf26270 */
[----:B----4-:R-:W-:Y:S01]  /*ef60*/  PRMT R59, R69, 0x7632, R59 ;  /* 0x00007632453b7816 */ /* 0x010fe2000000003b */
[----:B------:R-:W-:Y:S02]  /*ef70*/  VIADD R68, R2, 0x6 ;  /* 0x0000000602447836 */ /* 0x000fe40000000000 */
[----:B------:R-:W-:Y:S02]  /*ef80*/  IMAD.WIDE R6, R79, 0x2, R54 ;  /* 0x000000024f067825 */ /* 0x000fe400078e0236 */
[----:B------:R2:W-:Y:S01]  /*ef90*/  @P0 STG.E.U16 desc[UR6][R4.64], R59 ;  /* 0x0000003b04000986 */ /* 0x0005e2000c101506 */
[----:B------:R-:W-:Y:S01]  /*efa0*/  ISETP.LT.AND P0, PT, R0, UR8, !P4 ;  /* 0x0000000800007c0c */ /* 0x000fe2000e701270 */
[----:B------:R-:W-:Y:S01]  /*efb0*/  VIADD R72, R2, 0x8 ;  /* 0x0000000802487836 */ /* 0x000fe20000000000 */
[----:B------:R-:W-:Y:S01]  /*efc0*/  ISETP.LT.AND P4, PT, R3, UR8, !P4 ;  /* 0x0000000803007c0c */ /* 0x000fe2000e781270 */
[----:B------:R3:W-:Y:S01]  /*efd0*/  @P5 STG.E.U16 desc[UR6][R6.64], R74 ;  /* 0x0000004a06005986 */ /* 0x0007e2000c101506 */
[----:B------:R-:W-:Y:S01]  /*efe0*/  ISETP.GE.AND P6, PT, R68, UR9, PT ;  /* 0x0000000944007c0c */ /* 0x000fe2000bfc6270 */
[----:B------:R-:W-:-:S03]  /*eff0*/  VIADD R53, R2, 0x9 ;  /* 0x0000000902357836 */ /* 0x000fc60000000000 */
[----:B------:R-:W-:Y:S02]  /*f000*/  ISETP.LT.AND P5, PT, R0, UR8, !P6 ;  /* 0x0000000800007c0c */ /* 0x000fe4000f7a1270 */
[----:B------:R-:W-:Y:S01]  /*f010*/  ISETP.LT.AND P6, PT, R3, UR8, !P6 ;  /* 0x0000000803007c0c */ /* 0x000fe2000f7c1270 */
[----:B--2---:R-:W-:Y:S01]  /*f020*/  IMAD.WIDE R58, R79, 0x2, R56 ;  /* 0x000000024f3a7825 */ /* 0x004fe200078e0238 */
[----:B------:R-:W-:-:S03]  /*f030*/  PRMT R5, R74, 0x7632, R5 ;  /* 0x000076324a057816 */ /* 0x000fc60000000005 */
[----:B------:R-:W-:Y:S01]  /*f040*/  VIADD R79, R79, UR4 ;  /* 0x000000044f4f7c36 */ /* 0x000fe20008000000 */
[----:B---3--:R-:W-:Y:S01]  /*f050*/  PRMT R7, R70, 0x7632, R7 ;  /* 0x0000763246077816 */ /* 0x008fe20000000007 */
[----:B------:R2:W-:Y:S01]  /*f060*/  @P3 STG.E.U16 desc[UR6][R58.64], R5 ;  /* 0x000000053a003986 */ /* 0x0005e2000c101506 */
[----:B------:R-:W-:Y:S01]  /*f070*/  ISETP.GE.AND P3, PT, R72, UR9, PT ;  /* 0x0000000948007c0c */ /* 0x000fe2000bf66270 */
[----:B------:R-:W-:Y:S01]  /*f080*/  IMAD.WIDE R68, R79, 0x2, R56 ;  /* 0x000000024f447825 */ /* 0x000fe200078e0238 */
[----:B------:R-:W-:-:S03]  /*f090*/  PRMT R72, R75, 0x7632, R72 ;  /* 0x000076324b487816 */ /* 0x000fc60000000048 */
[----:B--2---:R-:W-:-:S04]  /*f0a0*/  IMAD.WIDE R4, R79, 0x2, R54 ;  /* 0x000000024f047825 */ /* 0x004fc800078e0236 */
[----:B------:R-:W-:Y:S01]  /*f0b0*/  VIADD R79, R79, UR4 ;  /* 0x000000044f4f7c36 */ /* 0x000fe20008000000 */
[----:B------:R2:W-:Y:S01]  /*f0c0*/  @P0 STG.E.U16 desc[UR6][R4.64], R70 ;  /* 0x0000004604000986 */ /* 0x0005e2000c101506 */
[----:B------:R-:W-:Y:S01]  /*f0d0*/  ISETP.GE.AND P0, PT, R53, UR9, PT ;  /* 0x0000000935007c0c */ /* 0x000fe2000bf06270 */
[----:B------:R-:W-:Y:S02]  /*f0e0*/  VIADD R53, R2, 0xa ;  /* 0x0000000a02357836 */ /* 0x000fe40000000000 */
[----:B------:R3:W-:Y:S01]  /*f0f0*/  @P4 STG.E.U16 desc[UR6][R68.64], R7 ;  /* 0x0000000744004986 */ /* 0x0007e2000c101506 */
[----:B------:R-:W-:Y:S01]  /*f100*/  ISETP.LT.AND P4, PT, R0, UR8, !P1 ;  /* 0x0000000800007c0c */ /* 0x000fe2000cf81270 */
[----:B------:R-:W-:Y:S01]  /*f110*/  VIADD R73, R79, UR4 ;  /* 0x000000044f497c36 */ /* 0x000fe20008000000 */
[----:B------:R-:W-:-:S03]  /*f120*/  ISETP.LT.AND P1, PT, R3, UR8, !P1 ;  /* 0x0000000803007c0c */ /* 0x000fc6000cf21270 */
[----:B------:R-:W-:Y:S01]  /*f130*/  IMAD.WIDE R58, R73, 0x2, R54 ;  /* 0x00000002493a7825 */ /* 0x000fe200078e0236 */
[----:B--2---:R-:W-:-:S03]  /*f140*/  PRMT R70, R64, 0x7632, R70 ;  /* 0x0000763240467816 */ /* 0x004fc60000000046 */
[----:B------:R-:W-:-:S04]  /*f150*/  IMAD.WIDE R4, R79, 0x2, R56 ;  /* 0x000000024f047825 */ /* 0x000fc800078e0238 */
[----:B---3--:R-:W-:-:S04]  /*f160*/  IMAD.WIDE R6, R79, 0x2, R54 ;  /* 0x000000024f067825 */ /* 0x008fc800078e0236 */
[----:B------:R-:W-:Y:S01]  /*f170*/  IMAD.WIDE R68, R73, 0x2, R56 ;  /* 0x0000000249447825 */ /* 0x000fe200078e0238 */
[----:B------:R2:W-:Y:S01]  /*f180*/  @P5 STG.E.U16 desc[UR6][R6.64], R75 ;  /* 0x0000004b06005986 */ /* 0x0005e2000c101506 */
[----:B------:R-:W-:Y:S02]  /*f190*/  ISETP.LT.AND P5, PT, R0, UR8, !P3 ;  /* 0x0000000800007c0c */ /* 0x000fe4000dfa1270 */
[----:B------:R-:W-:Y:S01]  /*f1a0*/  ISETP.LT.AND P3, PT, R3, UR8, !P3 ;  /* 0x0000000803007c0c */ /* 0x000fe2000df61270 */
[----:B------:R-:W-:Y:S01]  /*f1b0*/  VIADD R73, R73, UR4 ;  /* 0x0000000449497c36 */ /* 0x000fe20008000000 */
[----:B------:R3:W-:Y:S01]  /*f1c0*/  @P6 STG.E.U16 desc[UR6][R4.64], R72 ;  /* 0x0000004804006986 */ /* 0x0007e2000c101506 */
[----:B------:R-:W-:Y:S01]  /*f1d0*/  ISETP.GE.AND P6, PT, R53, UR9, PT ;  /* 0x0000000935007c0c */ /* 0x000fe2000bfc6270 */
[----:B------:R-:W-:Y:S02]  /*f1e0*/  VIADD R53, R2, 0xb ;  /* 0x0000000b02357836 */ /* 0x000fe40000000000 */
[----:B------:R4:W-:Y:S01]  /*f1f0*/  @P4 STG.E.U16 desc[UR6][R58.64], R71 ;  /* 0x000000473a004986 */ /* 0x0009e2000c101506 */
[----:B------:R-:W-:-:S02]  /*f200*/  ISETP.LT.AND P4, PT, R0, UR8, !P0 ;  /* 0x0000000800007c0c */ /* 0x000fc4000c781270 */
[----:B--2---:R-:W-:Y:S01]  /*f210*/  PRMT R7, R71, 0x7632, R7 ;  /* 0x0000763247077816 */ /* 0x004fe20000000007 */
[----:B------:R-:W-:Y:S01]  /*f220*/  VIADD R75, R73, UR4 ;  /* 0x00000004494b7c36 */ /* 0x000fe20008000000 */
[----:B------:R-:W-:-:S03]  /*f230*/  ISETP.LT.AND P0, PT, R3, UR8, !P0 ;  /* 0x0000000803007c0c */ /* 0x000fc6000c701270 */
[----:B------:R2:W-:Y:S01]  /*f240*/  @P1 STG.E.U16 desc[UR6][R68.64], R7 ;  /* 0x0000000744001986 */ /* 0x0005e2000c101506 */
[----:B---3--:R-:W-:Y:S01]  /*f250*/  IMAD.WIDE R4, R73, 0x2, R56 ;  /* 0x0000000249047825 */ /* 0x008fe200078e0238 */
[----:B------:R-:W-:-:S03]  /*f260*/  ISETP.GE.AND P1, PT, R53, UR9, PT ;  /* 0x0000000935007c0c */ /* 0x000fc6000bf26270 */
[----:B----4-:R-:W-:-:S04]  /*f270*/  IMAD.WIDE R58, R75, 0x2, R54 ;  /* 0x000000024b3a7825 */ /* 0x010fc800078e0236 */
[----:B------:R-:W-:Y:S02]  /*f280*/  VIADD R53, R2, 0xc ;  /* 0x0000000c02357836 */ /* 0x000fe40000000000 */
[----:B--2---:R-:W-:-:S04]  /*f290*/  IMAD.WIDE R6, R73, 0x2, R54 ;  /* 0x0000000249067825 */ /* 0x004fc800078e0236 */
[----:B------:R-:W-:Y:S01]  /*f2a0*/  IMAD.WIDE R68, R75, 0x2, R56 ;  /* 0x000000024b447825 */ /* 0x000fe200078e0238 */
[----:B------:R2:W-:Y:S01]  /*f2b0*/  @P5 STG.E.U16 desc[UR6][R6.64], R64 ;  /* 0x0000004006005986 */ /* 0x0005e2000c101506 */
[----:B------:R-:W-:Y:S02]  /*f2c0*/  ISETP.GE.AND P5, PT, R53, UR9, PT ;  /* 0x0000000935007c0c */ /* 0x000fe4000bfa6270 */
[----:B------:R-:W-:Y:S01]  /*f2d0*/  VIADD R75, R75, UR4 ;  /* 0x000000044b4b7c36 */ /* 0x000fe20008000000 */
[----:B------:R3:W-:Y:S01]  /*f2e0*/  @P3 STG.E.U16 desc[UR6][R4.64], R70 ;  /* 0x0000004604003986 */ /* 0x0007e2000c101506 */
[----:B------:R-:W-:Y:S01]  /*f2f0*/  ISETP.LT.AND P3, PT, R0, UR8, !P6 ;  /* 0x0000000800007c0c */ /* 0x000fe2000f761270 */
[----:B------:R-:W-:Y:S01]  /*f300*/  VIADD R53, R2, 0xe ;  /* 0x0000000e02357836 */ /* 0x000fe20000000000 */
[----:B------:R-:W-:Y:S01]  /*f310*/  ISETP.LT.AND P6, PT, R3, UR8, !P6 ;  /* 0x0000000803007c0c */ /* 0x000fe2000f7c1270 */
[----:B------:R4:W-:Y:S01]  /*f320*/  @P4 STG.E.U16 desc[UR6][R58.64], R60 ;  /* 0x0000003c3a004986 */ /* 0x0009e2000c101506 */
[----:B------:R-:W-:-:S02]  /*f330*/  ISETP.LT.AND P4, PT, R0, UR8, !P1 ;  /* 0x0000000800007c0c */ /* 0x000fc4000cf81270 */
[----:B------:R-:W-:Y:S01]  /*f340*/  ISETP.LT.AND P1, PT, R3, UR8, !P1 ;  /* 0x0000000803007c0c */ /* 0x000fe2000cf21270 */
[----:B--2---:R-:W-:Y:S01]  /*f350*/  VIADD R64, R2, 0xd ;  /* 0x0000000d02407836 */ /* 0x004fe20000000000 */
[----:B------:R-:W-:Y:S01]  /*f360*/  PRMT R7, R60, 0x7632, R7 ;  /* 0x000076323c077816 */ /* 0x000fe20000000007 */
[----:B---3--:R-:W-:-:S04]  /*f370*/  IMAD.WIDE R4, R75, 0x2, R56 ;  /* 0x000000024b047825 */ /* 0x008fc800078e0238 */
[----:B------:R2:W-:Y:S01]  /*f380*/  @P0 STG.E.U16 desc[UR6][R68.64], R7 ;  /* 0x0000000744000986 */ /* 0x0005e2000c101506 */
[----:B------:R-:W-:Y:S02]  /*f390*/  ISETP.GE.AND P0, PT, R64, UR9, PT ;  /* 0x0000000940007c0c */ /* 0x000fe4000bf06270 */
[----:B----4-:R-:W-:Y:S02]  /*f3a0*/  PRMT R59, R65, 0x7632, R59 ;  /* 0x00007632413b7816 */ /* 0x010fe4000000003b */
[----:B------:R-:W-:Y:S01]  /*f3b0*/  PRMT R64, R67, 0x7632, R64 ;  /* 0x0000763243407816 */ /* 0x000fe20000000040 */
[----:B--2---:R-:W-:-:S04]  /*f3c0*/  IMAD.WIDE R6, R75, 0x2, R54 ;  /* 0x000000024b067825 */ /* 0x004fc800078e0236 */
[----:B------:R-:W-:Y:S01]  /*f3d0*/  VIADD R75, R75, UR4 ;  /* 0x000000044b4b7c36 */ /* 0x000fe20008000000 */
[----:B------:R-:W-:Y:S01]  /*f3e0*/  @P3 STG.E.U16 desc[UR6][R6.64], R65 ;  /* 0x0000004106003986 */ /* 0x000fe2000c101506 */
[----:B------:R-:W-:Y:S01]  /*f3f0*/  ISETP.GE.AND P3, PT, R53, UR9, PT ;  /* 0x0000000935007c0c */ /* 0x000fe2000bf66270 */
[----:B------:R-:W-:Y:S02]  /*f400*/  VIADD R53, R2, 0xf ;  /* 0x0000000f02357836 */ /* 0x000fe40000000000 */
[----:B------:R2:W-:Y:S01]  /*f410*/  @P6 STG.E.U16 desc[UR6][R4.64], R59 ;  /* 0x0000003b04006986 */ /* 0x0005e2000c101506 */
[----:B------:R-:W-:Y:S01]  /*f420*/  ISETP.LT.AND P6, PT, R0, UR8, !P5 ;  /* 0x0000000800007c0c */ /* 0x000fe2000efc1270 */
[----:B------:R-:W-:Y:S01]  /*f430*/  IMAD.WIDE R68, R75, 0x2, R56 ;  /* 0x000000024b447825 */ /* 0x000fe200078e0238 */
[----:B------:R-:W-:-:S03]  /*f440*/  ISETP.LT.AND P5, PT, R3, UR8, !P5 ;  /* 0x0000000803007c0c */ /* 0x000fc6000efa1270 */
[----:B--2---:R-:W-:Y:S01]  /*f450*/  IMAD.WIDE R58, R75, 0x2, R54 ;  /* 0x000000024b3a7825 */ /* 0x004fe200078e0236 */
[----:B------:R-:W-:-:S03]  /*f460*/  PRMT R5, R61, 0x7632, R5 ;  /* 0x000076323d057816 */ /* 0x000fc60000000005 */
[----:B------:R-:W-:Y:S01]  /*f470*/  VIADD R75, R75, UR4 ;  /* 0x000000044b4b7c36 */ /* 0x000fe20008000000 */
[----:B------:R2:W-:Y:S01]  /*f480*/  @P4 STG.E.U16 desc[UR6][R58.64], R61 ;  /* 0x0000003d3a004986 */ /* 0x0005e2000c101506 */
[----:B------:R-:W-:Y:S02]  /*f490*/  ISETP.LT.AND P4, PT, R0, UR8, !P0 ;  /* 0x0000000800007c0c */ /* 0x000fe4000c781270 */
[----:B------:R-:W-:Y:S01]  /*f4a0*/  IMAD.WIDE R6, R75, 0x2, R56 ;  /* 0x000000024b067825 */ /* 0x000fe200078e0238 */
[----:B------:R3:W-:Y:S01]  /*f4b0*/  @P1 STG.E.U16 desc[UR6][R68.64], R5 ;  /* 0x0000000544001986 */ /* 0x0007e2000c101506 */
[----:B------:R-:W-:Y:S02]  /*f4c0*/  ISETP.LT.AND P0, PT, R3, UR8, !P0 ;  /* 0x0000000803007c0c */ /* 0x000fe4000c701270 */
[----:B------:R-:W-:Y:S01]  /*f4d0*/  ISETP.GE.AND P1, PT, R53, UR9, PT ;  /* 0x0000000935007c0c */ /* 0x000fe2000bf26270 */
[----:B------:R-:W-:Y:S01]  /*f4e0*/  VIADD R53, R2, 0x10 ;  /* 0x0000001002357836 */ /* 0x000fe20000000000 */
[----:B--2---:R-:W-:Y:S01]  /*f4f0*/  PRMT R59, R66, 0x7632, R59 ;  /* 0x00007632423b7816 */ /* 0x004fe2000000003b */
[----:B---3--:R-:W-:-:S04]  /*f500*/  IMAD.WIDE R4, R75, 0x2, R54 ;  /* 0x000000024b047825 */ /* 0x008fc800078e0236 */
        /* <DEDUP_REMOVED lines=13> */
[C---:B------:R-:W-:Y:S01]  /*f5e0*/  VIADD R65, R75.reuse, UR4 ;  /* 0x000000044b417c36 */ /* 0x040fe20008000000 */
[----:B------:R3:W-:Y:S01]  /*f5f0*/  @P0 STG.E.U16 desc[UR6][R60.64], R5 ;  /* 0x000000053c000986 */ /* 0x0007e2000c101506 */
[----:B------:R-:W-:Y:S01]  /*f600*/  IMAD.WIDE R6, R75, 0x2, R56 ;  /* 0x000000024b067825 */ /* 0x000fe200078e0238 */
[----:B------:R-:W-:Y:S02]  /*f610*/  ISETP.LT.AND P1, PT, R3, UR8, !P1 ;  /* 0x0000000803007c0c */ /* 0x000fe4000cf21270 */
[----:B------:R-:W-:Y:S01]  /*f620*/  ISETP.GE.AND P0, PT, R53, UR9, PT ;  /* 0x0000000935007c0c */ /* 0x000fe2000bf06270 */
[----:B------:R-:W-:-:S02]  /*f630*/  VIADD R53, R2, 0x12 ;  /* 0x0000001202357836 */ /* 0x000fc40000000000 */
[----:B--2---:R-:W-:-:S04]  /*f640*/  IMAD.WIDE R58, R65, 0x2, R54 ;  /* 0x00000002413a7825 */ /* 0x004fc800078e0236 */
[----:B---3--:R-:W-:-:S04]  /*f650*/  IMAD.WIDE R4, R75, 0x2, R54 ;  /* 0x000000024b047825 */ /* 0x008fc800078e0236 */
[----:B------:R-:W-:Y:S01]  /*f660*/  IMAD.WIDE R60, R65, 0x2, R56 ;  /* 0x00000002413c7825 */ /* 0x000fe200078e0238 */
[----:B------:R2:W-:Y:S01]  /*f670*/  @P6 STG.E.U16 desc[UR6][R4.64], R67 ;  /* 0x0000004304006986 */ /* 0x0005e2000c101506 */
[----:B------:R-:W-:Y:S02]  /*f680*/  ISETP.GE.AND P6, PT, R53, UR9, PT ;  /* 0x0000000935007c0c */ /* 0x000fe4000bfc6270 */
[----:B------:R-:W-:Y:S01]  /*f690*/  VIADD R65, R65, UR4 ;  /* 0x0000000441417c36 */ /* 0x000fe20008000000 */
[----:B------:R3:W-:Y:S01]  /*f6a0*/  @P3 STG.E.U16 desc[UR6][R6.64], R64 ;  /* 0x0000004006003986 */ /* 0x0007e2000c101506 */
[----:B------:R-:W-:Y:S01]  /*f6b0*/  ISETP.LT.AND P3, PT, R0, UR8, !P0 ;  /* 0x0000000800007c0c */ /* 0x000fe2000c761270 */
[----:B------:R-:W-:Y:S01]  /*f6c0*/  VIADD R62, R2, 0x13 ;  /* 0x00000013023e7836 */ /* 0x000fe20000000000 */
[C---:B------:R-:W-:Y:S01]  /*f6d0*/  ISETP.LT.AND P0, PT, R3.reuse, UR8, !P0 ;  /* 0x0000000803007c0c */ /* 0x040fe2000c701270 */
[----:B------:R4:W-:Y:S01]  /*f6e0*/  @P4 STG.E.U16 desc[UR6][R58.64], R63 ;  /* 0x0000003f3a004986 */ /* 0x0009e2000c101506 */
[----:B------:R-:W-:Y:S01]  /*f6f0*/  ISETP.LT.AND P4, PT, R0, UR8, !P5 ;  /* 0x0000000800007c0c */ /* 0x000fe2000ef81270 */
[----:B------:R-:W-:Y:S01]  /*f700*/  VIADD R53, R2, 0x14 ;  /* 0x0000001402357836 */ /* 0x000fe20000000000 */
[----:B------:R-:W-:-:S02]  /*f710*/  ISETP.LT.AND P5, PT, R3, UR8, !P5 ;  /* 0x0000000803007c0c */ /* 0x000fc4000efa1270 */
[----:B--2---:R-:W-:Y:S01]  /*f720*/  PRMT R5, R63, 0x7632, R5 ;  /* 0x000076323f057816 */ /* 0x004fe20000000005 */
[----:B---3--:R-:W-:-:S04]  /*f730*/  IMAD.WIDE R6, R65, 0x2, R56 ;  /* 0x0000000241067825 */ /* 0x008fc800078e0238 */
[----:B------:R2:W-:Y:S01]  /*f740*/  @P1 STG.E.U16 desc[UR6][R60.64], R5 ;  /* 0x000000053c001986 */ /* 0x0005e2000c101506 */
[----:B------:R-:W-:Y:S02]  /*f750*/  ISETP.GE.AND P1, PT, R62, UR9, PT ;  /* 0x000000093e007c0c */ /* 0x000fe4000bf26270 */
[----:B----4-:R-:W-:Y:S01]  /*f760*/  PRMT R59, R16, 0x7632, R59 ;  /* 0x00007632103b7816 */ /* 0x010fe2000000003b */
[----:B--2---:R-:W-:-:S04]  /*f770*/  IMAD.WIDE R4, R65, 0x2, R54 ;  /* 0x0000000241047825 */ /* 0x004fc800078e0236 */
[----:B------:R-:W-:Y:S01]  /*f780*/  VIADD R65, R65, UR4 ;  /* 0x0000000441417c36 */ /* 0x000fe20008000000 */
[----:B------:R2:W-:Y:S01]  /*f790*/  @P4 STG.E.U16 desc[UR6][R4.64], R16 ;  /* 0x0000001004004986 */ /* 0x0005e2000c101506 */
[----:B------:R-:W-:Y:S01]  /*f7a0*/  ISETP.GE.AND P4, PT, R53, UR9, PT ;  /* 0x0000000935007c0c */ /* 0x000fe2000bf86270 */
[----:B------:R-:W-:Y:S02]  /*f7b0*/  VIADD R53, R2, 0x15 ;  /* 0x0000001502357836 */ /* 0x000fe40000000000 */
[----:B------:R3:W-:Y:S01]  /*f7c0*/  @P5 STG.E.U16 desc[UR6][R6.64], R59 ;  /* 0x0000003b06005986 */ /* 0x0007e2000c101506 */
[----:B------:R-:W-:Y:S01]  /*f7d0*/  ISETP.LT.AND P5, PT, R0, UR8, !P6 ;  /* 0x0000000800007c0c */ /* 0x000fe2000f7a1270 */
[----:B------:R-:W-:Y:S01]  /*f7e0*/  IMAD.WIDE R60, R65, 0x2, R56 ;  /* 0x00000002413c7825 */ /* 0x000fe200078e0238 */
[----:B------:R-:W-:Y:S01]  /*f7f0*/  ISETP.LT.AND P6, PT, R3, UR5, !P6 ;  /* 0x0000000503007c0c */ /* 0x000fe2000f7c1270 */
[----:B------:R-:W-:Y:S01]  /*f800*/  ULDC UR5, c[0x0][0x228] ;  /* 0x00008a0000057ab9 */ /* 0x000fe20000000800 */
[----:B------:R-:W-:Y:S01]  /*f810*/  ULDC UR8, c[0x0][0x228] ;  /* 0x00008a0000087ab9 */ /* 0x000fe20000000800 */
[----:B--2---:R-:W-:Y:S01]  /*f820*/  PRMT R5, R12, 0x7632, R5 ;  /* 0x000076320c057816 */ /* 0x004fe20000000005 */
[----:B------:R-:W-:-:S02]  /*f830*/  VIADD R16, R2, 0x16 ;  /* 0x0000001602107836 */ /* 0x000fc40000000000 */
[----:B---3--:R-:W-:-:S04]  /*f840*/  IMAD.WIDE R58, R65, 0x2, R54 ;  /* 0x00000002413a7825 */ /* 0x008fc800078e0236 */
[----:B------:R-:W-:Y:S01]  /*f850*/  VIADD R65, R65, UR4 ;  /* 0x0000000441417c36 */ /* 0x000fe20008000000 */
[----:B------:R2:W-:Y:S01]  /*f860*/  @P3 STG.E.U16 desc[UR6][R58.64], R12 ;  /* 0x0000000c3a003986 */ /* 0x0005e2000c101506 */
[----:B------:R-:W-:Y:S01]  /*f870*/  ISETP.LT.AND P3, PT, R0, UR5, !P1 ;  /* 0x0000000500007c0c */ /* 0x000fe2000cf61270 */
[----:B------:R-:W-:Y:S01]  /*f880*/  ULDC UR5, c[0x0][0x228] ;  /* 0x00008a0000057ab9 */ /* 0x000fe20000000800 */
[----:B------:R-:W-:Y:S01]  /*f890*/  IMAD.WIDE R6, R65, 0x2, R56 ;  /* 0x0000000241067825 */ /* 0x000fe200078e0238 */
[----:B------:R3:W-:Y:S01]  /*f8a0*/  @P0 STG.E.U16 desc[UR6][R60.64], R5 ;  /* 0x000000053c000986 */ /* 0x0007e2000c101506 */
[----:B------:R-:W-:Y:S01]  /*f8b0*/  ISETP.LT.AND P1, PT, R3, UR5, !P1 ;  /* 0x0000000503007c0c */ /* 0x000fe2000cf21270 */
[----:B------:R-:W-:Y:S01]  /*f8c0*/  ULDC UR5, c[0x0][0x228] ;  /* 0x00008a0000057ab9 */ /* 0x000fe20000000800 */
[----:B------:R-:W-:Y:S02]  /*f8d0*/  ISETP.GE.AND P0, PT, R53, UR9, PT ;  /* 0x0000000935007c0c */ /* 0x000fe4000bf06270 */
[----:B--2---:R-:W-:Y:S01]  /*f8e0*/  PRMT R59, R17, 0x7632, R59 ;  /* 0x00007632113b7816 */ /* 0x004fe2000000003b */
[----:B------:R-:W-:-:S02]  /*f8f0*/  VIADD R12, R2, 0x17 ;  /* 0x00000017020c7836 */ /* 0x000fc40000000000 */
[----:B---3--:R-:W-:Y:S01]  /*f900*/  IMAD.WIDE R4, R65, 0x2, R54 ;  /* 0x0000000241047825 */ /* 0x008fe200078e0236 */
[----:B------:R-:W-:-:S03]  /*f910*/  PRMT R60, R18, 0x7632, R60 ;  /* 0x00007632123c7816 */ /* 0x000fc6000000003c */
[----:B------:R-:W-:Y:S01]  /*f920*/  VIADD R65, R65, UR4 ;  /* 0x0000000441417c36 */ /* 0x000fe20008000000 */
[----:B------:R2:W-:Y:S01]  /*f930*/  @P5 STG.E.U16 desc[UR6][R4.64], R17 ;  /* 0x0000001104005986 */ /* 0x0005e2000c101506 */
[----:B------:R-:W-:Y:S02]  /*f940*/  ISETP.GE.AND P5, PT, R16, UR9, PT ;  /* 0x0000000910007c0c */ /* 0x000fe4000bfa6270 */
[----:B------:R-:W-:Y:S01]  /*f950*/  VIADD R53, R65, UR4 ;  /* 0x0000000441357c36 */ /* 0x000fe20008000000 */
[----:B------:R3:W-:Y:S01]  /*f960*/  @P6 STG.E.U16 desc[UR6][R6.64], R59 ;  /* 0x0000003b06006986 */ /* 0x0007e2000c101506 */
[----:B------:R-:W-:Y:S01]  /*f970*/  ISETP.LT.AND P6, PT, R0, UR8, !P4 ;  /* 0x0000000800007c0c */ /* 0x000fe2000e7c1270 */
[----:B------:R-:W-:Y:S01]  /*f980*/  ULDC UR8, c[0x0][0x228] ;  /* 0x00008a0000087ab9 */ /* 0x000fe20000000800 */
[----:B------:R-:W-:Y:S01]  /*f990*/  ISETP.LT.AND P4, PT, R3, UR10, !P4 ;  /* 0x0000000a03007c0c */ /* 0x000fe2000e781270 */
[----:B------:R-:W-:Y:S01]  /*f9a0*/  ULDC UR10, c[0x0][0x228] ;  /* 0x00008a00000a7ab9 */ /* 0x000fe20000000800 */
[----:B--2---:R-:W-:-:S04]  /*f9b0*/  IMAD.WIDE R4, R65, 0x2, R56 ;  /* 0x0000000241047825 */ /* 0x004fc800078e0238 */
[----:B---3--:R-:W-:-:S04]  /*f9c0*/  IMAD.WIDE R58, R65, 0x2, R54 ;  /* 0x00000002413a7825 */ /* 0x008fc800078e0236 */
[C---:B------:R-:W-:Y:S01]  /*f9d0*/  IMAD.WIDE R6, R53.reuse, 0x2, R54 ;  /* 0x0000000235067825 */ /* 0x040fe200078e0236 */
[----:B------:R2:W-:Y:S01]  /*f9e0*/  @P3 STG.E.U16 desc[UR6][R58.64], R13 ;  /* 0x0000000d3a003986 */ /* 0x0005e2000c101506 */
[----:B------:R-:W-:Y:S02]  /*f9f0*/  ISETP.GE.AND P3, PT, R12, UR9, PT ;  /* 0x000000090c007c0c */ /* 0x000fe4000bf66270 */
[----:B------:R-:W-:-:S04]  /*fa00*/  IMAD.WIDE R16, R53, 0x2, R56 ;  /* 0x0000000235107825 */ /* 0x000fc800078e0238 */
[----:B------:R-:W-:Y:S02]  /*fa10*/  VIADD R12, R2, 0x18 ;  /* 0x00000018020c7836 */ /* 0x000fe40000000000 */
[----:B------:R-:W-:Y:S01]  /*fa20*/  VIADD R53, R53, UR4 ;  /* 0x0000000435357c36 */ /* 0x000fe20008000000 */
[----:B--2---:R-:W-:-:S05]  /*fa30*/  PRMT R59, R13, 0x7632, R59 ;  /* 0x000076320d3b7816 */ /* 0x004fca000000003b */
[----:B------:R2:W-:Y:S01]  /*fa40*/  @P1 STG.E.U16 desc[UR6][R4.64], R59 ;  /* 0x0000003b04001986 */ /* 0x0005e2000c101506 */
[----:B------:R-:W-:Y:S01]  /*fa50*/  ISETP.GE.AND P1, PT, R12, UR9, PT ;  /* 0x000000090c007c0c */ /* 0x000fe2000bf26270 */
[----:B------:R-:W-:Y:S02]  /*fa60*/  VIADD R12, R2, 0x19 ;  /* 0x00000019020c7836 */ /* 0x000fe40000000000 */
[----:B------:R3:W-:Y:S01]  /*fa70*/  @P6 STG.E.U16 desc[UR6][R6.64], R18 ;  /* 0x0000001206006986 */ /* 0x0007e2000c101506 */
[C---:B------:R-:W-:Y:S01]  /*fa80*/  ISETP.LT.AND P6, PT, R0.reuse, UR5, !P0 ;  /* 0x0000000500007c0c */ /* 0x040fe2000c7c1270 */
[----:B------:R-:W-:Y:S02]  /*fa90*/  ULDC UR5, c[0x0][0x228] ;  /* 0x00008a0000057ab9 */ /* 0x000fe40000000800 */
[----:B------:R4:W-:Y:S01]  /*faa0*/  @P4 STG.E.U16 desc[UR6][R16.64], R60 ;  /* 0x0000003c10004986 */ /* 0x0009e2000c101506 */
[----:B------:R-:W-:Y:S01]  /*fab0*/  ISETP.LT.AND P0, PT, R3, UR5, !P0 ;  /* 0x0000000503007c0c */ /* 0x000fe2000c701270 */
[----:B------:R-:W-:Y:S01]  /*fac0*/  ULDC UR5, c[0x0][0x228] ;  /* 0x00008a0000057ab9 */ /* 0x000fe20000000800 */
[----:B------:R-:W-:Y:S01]  /*fad0*/  ISETP.LT.AND P4, PT, R0, UR8, !P5 ;  /* 0x0000000800007c0c */ /* 0x000fe2000ef81270 */
[----:B--2---:R-:W-:Y:S01]  /*fae0*/  IMAD.WIDE R4, R53, 0x2, R54 ;  /* 0x0000000235047825 */ /* 0x004fe200078e0236 */
[----:B------:R-:W-:Y:S01]  /*faf0*/  ISETP.LT.AND P5, PT, R3, UR5, !P5 ;  /* 0x0000000503007c0c */ /* 0x000fe2000efa1270 */
[----:B------:R-:W-:Y:S01]  /*fb00*/  ULDC UR5, c[0x0][0x228] ;  /* 0x00008a0000057ab9 */ /* 0x000fe20000000800 */
[----:B------:R-:W-:Y:S01]  /*fb10*/  ULDC UR8, c[0x0][0x228] ;  /* 0x00008a0000087ab9 */ /* 0x000fe20000000800 */
[----:B------:R-:W-:-:S02]  /*fb20*/  VIADD R59, R53, UR4 ;  /* 0x00000004353b7c36 */ /* 0x000fc40008000000 */
[----:B------:R2:W-:Y:S01]  /*fb30*/  @P6 STG.E.U16 desc[UR6][R4.64], R14 ;  /* 0x0000000e04006986 */ /* 0x0005e2000c101506 */
[----:B---3--:R-:W-:Y:S01]  /*fb40*/  IMAD.WIDE R6, R53, 0x2, R56 ;  /* 0x0000000235067825 */ /* 0x008fe200078e0238 */
[----:B----4-:R-:W-:Y:S02]  /*fb50*/  PRMT R17, R14, 0x7632, R17 ;  /* 0x000076320e117816 */ /* 0x010fe40000000011 */
[----:B------:R-:W-:Y:S01]  /*fb60*/  ISETP.GE.AND P6, PT, R12, UR9, PT ;  /* 0x000000090c007c0c */ /* 0x000fe2000bfc6270 */
[----:B------:R-:W-:Y:S02]  /*fb70*/  IMAD.WIDE R12, R59, 0x2, R54 ;  /* 0x000000023b0c7825 */ /* 0x000fe400078e0236 */
[----:B------:R3:W-:Y:S02]  /*fb80*/  @P0 STG.E.U16 desc[UR6][R6.64], R17 ;  /* 0x0000001106000986 */ /* 0x0007e4000c101506 */
[----:B------:R-:W-:Y:S02]  /*fb90*/  VIADD R16, R2, 0x1a ;  /* 0x0000001a02107836 */ /* 0x000fe40000000000 */
[----:B------:R4:W-:Y:S01]  /*fba0*/  @P4 STG.E.U16 desc[UR6][R12.64], R19 ;  /* 0x000000130c004986 */ /* 0x0009e2000c101506 */
[----:B------:R-:W-:Y:S01]  /*fbb0*/  ISETP.LT.AND P4, PT, R0, UR5, !P3 ;  /* 0x0000000500007c0c */ /* 0x000fe2000df81270 */
[----:B------:R-:W-:Y:S01]  /*fbc0*/  ULDC UR5, c[0x0][0x228] ;  /* 0x00008a0000057ab9 */ /* 0x000fe20000000800 */
[----:B------:R-:W-:Y:S01]  /*fbd0*/  ISETP.GE.AND P0, PT, R16, UR9, PT ;  /* 0x0000000910007c0c */ /* 0x000fe2000bf06270 */
[----:B--2---:R-:W-:Y:S01]  /*fbe0*/  VIADD R14, R2, 0x1b ;  /* 0x0000001b020e7836 */ /* 0x004fe20000000000 */
[----:B------:R-:W-:Y:S01]  /*fbf0*/  ISETP.LT.AND P3, PT, R3, UR8, !P3 ;  /* 0x0000000803007c0c */ /* 0x000fe2000df61270 */
[----:B------:R-:W-:Y:S01]  /*fc00*/  ULDC UR8, c[0x0][0x228] ;  /* 0x00008a0000087ab9 */ /* 0x000fe20000000800 */
[----:B------:R-:W-:Y:S01]  /*fc10*/  PRMT R5, R19, 0x7632, R5 ;  /* 0x0000763213057816 */ /* 0x000fe20000000005 */
[----:B---3--:R-:W-:-:S04]  /*fc20*/  IMAD.WIDE R16, R59, 0x2, R56 ;  /* 0x000000023b107825 */ /* 0x008fc800078e0238 */
[----:B------:R-:W-:Y:S01]  /*fc30*/  VIADD R59, R59, UR4 ;  /* 0x000000043b3b7c36 */ /* 0x000fe20008000000 */
[----:B------:R2:W-:Y:S01]  /*fc40*/  @P5 STG.E.U16 desc[UR6][R16.64], R5 ;  /* 0x0000000510005986 */ /* 0x0005e2000c101506 */
[----:B------:R-:W-:Y:S01]  /*fc50*/  ISETP.LT.AND P5, PT, R0, UR5, !P1 ;  /* 0x0000000500007c0c */ /* 0x000fe2000cfa1270 */
[----:B------:R-:W-:Y:S01]  /*fc60*/  ULDC UR5, c[0x0][0x228] ;  /* 0x00008a0000057ab9 */ /* 0x000fe20000000800 */
[----:B------:R-:W-:Y:S01]  /*fc70*/  IMAD.WIDE R6, R59, 0x2, R56 ;  /* 0x000000023b067825 */ /* 0x000fe200078e0238 */
[----:B----4-:R-:W-:Y:S02]  /*fc80*/  PRMT R13, R15, 0x7632, R13 ;  /* 0x000076320f0d7816 */ /* 0x010fe4000000000d */
[----:B------:R-:W-:Y:S01]  /*fc90*/  ISETP.LT.AND P1, PT, R3, UR8, !P1 ;  /* 0x0000000803007c0c */ /* 0x000fe2000cf21270 */
[----:B------:R-:W-:Y:S01]  /*fca0*/  ULDC UR8, c[0x0][0x228] ;  /* 0x00008a0000087ab9 */ /* 0x000fe20000000800 */
        /* <DEDUP_REMOVED lines=16> */
[----:B------:R-:W-:Y:S02]  /*fdb0*/  ISETP.GE.AND P5, PT, R15, UR9, PT ;  /* 0x000000090f007c0c */ /* 0x000fe4000bfa6270 */
[----:B------:R-:W-:Y:S01]  /*fdc0*/  IMAD.WIDE R6, R59, 0x2, R56 ;  /* 0x000000023b067825 */ /* 0x000fe200078e0238 */
[----:B------:R3:W-:Y:S01]  /*fdd0*/  @P1 STG.E.U16 desc[UR6][R16.64], R5 ;  /* 0x0000000510001986 */ /* 0x0007e2000c101506 */
[----:B------:R-:W-:Y:S01]  /*fde0*/  ISETP.LT.AND P1, PT, R0, UR5, !P0 ;  /* 0x0000000500007c0c */ /* 0x000fe2000c721270 */
[----:B------:R-:W-:Y:S02]  /*fdf0*/  ULDC UR5, c[0x0][0x228] ;  /* 0x00008a0000057ab9 */ /* 0x000fe40000000800 */
[----:B------:R-:W-:Y:S01]  /*fe00*/  ISETP.LT.AND P0, PT, R3, UR5, !P0 ;  /* 0x0000000503007c0c */ /* 0x000fe2000c701270 */
[----:B------:R-:W-:Y:S01]  /*fe10*/  ULDC UR5, c[0x0][0x228] ;  /* 0x00008a0000057ab9 */ /* 0x000fe20000000800 */
        /* <DEDUP_REMOVED lines=12> */
[----:B------:R-:W-:Y:S01]  /*fee0*/  IMAD.WIDE R14, R17, 0x2, R56 ;  /* 0x00000002110e7825 */ /* 0x000fe200078e0238 */
[----:B------:R-:W-:-:S03]  /*fef0*/  ULDC UR10, c[0x0][0x228] ;  /* 0x00008a00000a7ab9 */ /* 0x000fc60000000800 */
[----:B--2---:R-:W-:-:S04]  /*ff00*/  IMAD.WIDE R4, R59, 0x2, R56 ;  /* 0x000000023b047825 */ /* 0x004fc800078e0238 */
[----:B---3--:R-:W-:-:S04]  /*ff10*/  IMAD.WIDE R12, R59, 0x2, R54 ;  /* 0x000000023b0c7825 */ /* 0x008fc800078e0236 */
[C---:B------:R-:W-:Y:S01]  /*ff20*/  IMAD.WIDE R6, R17.reuse, 0x2, R54 ;  /* 0x0000000211067825 */ /* 0x040fe200078e0236 */
[----:B------:R2:W-:Y:S01]  /*ff30*/  @P1 STG.E.U16 desc[UR6][R12.64], R9 ;  /* 0x000000090c001986 */ /* 0x0005e2000c101506 */
[----:B------:R-:W-:Y:S02]  /*ff40*/  ISETP.GE.AND P1, PT, R8, UR9, PT ;  /* 0x0000000908007c0c */ /* 0x000fe4000bf26270 */
[C---:B------:R-:W-:Y:S02]  /*ff50*/  VIADD R8, R2.reuse, 0x1f ;  /* 0x0000001f02087836 */ /* 0x040fe40000000000 */
[----:B------:R-:W-:Y:S01]  /*ff60*/  VIADD R17, R17, UR4 ;  /* 0x0000000411117c36 */ /* 0x000fe20008000000 */
[----:B--2---:R-:W-:Y:S01]  /*ff70*/  PRMT R13, R9, 0x7632, R13 ;  /* 0x00007632090d7816 */ /* 0x004fe2000000000d */
[----:B------:R-:W-:-:S04]  /*ff80*/  VIADD R12, R2, 0x21 ;  /* 0x00000021020c7836 */ /* 0x000fc80000000000 */
        /* <DEDUP_REMOVED lines=11> */
[----:B------:R-:W-:Y:S01]  /*10040*/  PRMT R13, R10, 0x7632, R13 ;  /* 0x000076320a0d7816 */ /* 0x000fe2000000000d */
[----:B------:R-:W-:Y:S01]  /*10050*/  ULDC UR8, c[0x0][0x228] ;  /* 0x00008a0000087ab9 */ /* 0x000fe20000000800 */
[----:B------:R-:W-:Y:S01]  /*10060*/  ISETP.LT.AND P3, PT, R3, UR5, !P3 ;  /* 0x0000000503007c0c */ /* 0x000fe2000df61270 */
[C---:B---3--:R-:W-:Y:S01]  /*10070*/  IMAD.WIDE R6, R17.reuse, 0x2, R56 ;  /* 0x0000000211067825 */ /* 0x048fe200078e0238 */
[----:B------:R-:W-:Y:S01]  /*10080*/  ULDC UR5, c[0x0][0x228] ;  /* 0x00008a0000057ab9 */ /* 0x000fe20000000800 */
[----:B------:R-:W-:Y:S01]  /*10090*/  @P6 STG.E.U16 desc[UR6][R4.64], R10 ;  /* 0x0000000a04006986 */ /* 0x000fe2000c101506 */
[----:B------:R-:W-:Y:S01]  /*100a0*/  ISETP.GE.AND P6, PT, R8, UR9, PT ;  /* 0x0000000908007c0c */ /* 0x000fe2000bfc6270 */
[----:B----4-:R-:W-:Y:S01]  /*100b0*/  VIADD R15, R17, UR4 ;  /* 0x00000004110f7c36 */ /* 0x010fe20008000000 */
[----:B------:R-:W-:Y:S01]  /*100c0*/  PRMT R14, R25, 0x7632, R14 ;  /* 0x00007632190e7816 */ /* 0x000fe2000000000e */
[----:B------:R2:W-:Y:S01]  /*100d0*/  @P5 STG.E.U16 desc[UR6][R6.64], R13 ;  /* 0x0000000d06005986 */ /* 0x0005e2000c101506 */
[----:B------:R-:W-:Y:S01]  /*100e0*/  ISETP.GE.AND P5, PT, R12, UR9, PT ;  /* 0x000000090c007c0c */ /* 0x000fe2000bfa6270 */
[----:B------:R-:W-:-:S05]  /*100f0*/  IMAD.WIDE R8, R15, 0x2, R54 ;  /* 0x000000020f087825 */ /* 0x000fca00078e0236 */
[----:B------:R3:W-:Y:S01]  /*10100*/  @P4 STG.E.U16 desc[UR6][R8.64], R22 ;  /* 0x0000001608004986 */ /* 0x0007e2000c101506 */
[----:B------:R-:W-:Y:S01]  /*10110*/  ISETP.LT.AND P4, PT, R0, UR5, !P1 ;  /* 0x0000000500007c0c */ /* 0x000fe2000cf81270 */
[----:B------:R-:W-:Y:S01]  /*10120*/  ULDC UR5, c[0x0][0x228] ;  /* 0x00008a0000057ab9 */ /* 0x000fe20000000800 */
[----:B------:R-:W-:Y:S01]  /*10130*/  ISETP.LT.AND P1, PT, R3, UR8, !P1 ;  /* 0x0000000803007c0c */ /* 0x000fe2000cf21270 */
[----:B------:R-:W-:Y:S01]  /*10140*/  ULDC UR8, c[0x0][0x228] ;  /* 0x00008a0000087ab9 */ /* 0x000fe20000000800 */
[----:B--2---:R-:W-:Y:S01]  /*10150*/  IMAD.WIDE R12, R15, 0x2, R56 ;  /* 0x000000020f0c7825 */ /* 0x004fe200078e0238 */
[----:B------:R-:W-:-:S03]  /*10160*/  PRMT R5, R22, 0x7632, R5 ;  /* 0x0000763216057816 */ /* 0x000fc60000000005 */
[----:B------:R-:W-:Y:S02]  /*10170*/  VIADD R15, R15, UR4 ;  /* 0x000000040f0f7c36 */ /* 0x000fe40008000000 */
[----:B------:R2:W-:Y:S01]  /*10180*/  @P3 STG.E.U16 desc[UR6][R12.64], R5 ;  /* 0x000000050c003986 */ /* 0x0005e2000c101506 */
[----:B------:R-:W-:Y:S01]  /*10190*/  ISETP.LT.AND P3, PT, R0, UR5, !P0 ;  /* 0x0000000500007c0c */ /* 0x000fe2000c761270 */
[----:B------:R-:W-:Y:S01]  /*101a0*/  IMAD.WIDE R6, R15, 0x2, R56 ;  /* 0x000000020f067825 */ /* 0x000fe200078e0238 */
[----:B---3--:R-:W-:Y:S01]  /*101b0*/  PRMT R9, R11, 0x7632, R9 ;  /* 0x000076320b097816 */ /* 0x008fe20000000009 */
[----:B------:R-:W-:Y:S01]  /*101c0*/  ULDC UR5, c[0x0][0x228] ;  /* 0x00008a0000057ab9 */ /* 0x000fe20000000800 */
[----:B------:R-:W-:Y:S01]  /*101d0*/  ISETP.LT.AND P0, PT, R3, UR8, !P0 ;  /* 0x0000000803007c0c */ /* 0x000fe2000c701270 */
[----:B------:R-:W-:Y:S01]  /*101e0*/  ULDC UR8, c[0x0][0x228] ;  /* 0x00008a0000087ab9 */ /* 0x000fe20000000800 */
[----:B------:R-:W-:Y:S02]  /*101f0*/  VIADD R10, R2, 0x22 ;  /* 0x00000022020a7836 */ /* 0x000fe40000000000 */
        /* <DEDUP_REMOVED lines=23> */
[----:B------:R-:W4:Y:S01]  /*10370*/  LDS.128 R20, [R52] ;  /* 0x0000000034147984 */ /* 0x000f220000000c00 */
[----:B--2---:R-:W-:Y:S01]  /*10380*/  PRMT R9, R24, 0x7632, R9 ;  /* 0x0000763218097816 */ /* 0x004fe20000000009 */
[----:B---3--:R-:W-:-:S04]  /*10390*/  IMAD.WIDE R4, R15, 0x2, R54 ;  /* 0x000000020f047825 */ /* 0x008fc800078e0236 */
[----:B------:R-:W-:Y:S01]  /*103a0*/  VIADD R15, R15, UR4 ;  /* 0x000000040f0f7c36 */ /* 0x000fe20008000000 */
[----:B------:R2:W-:Y:S01]  /*103b0*/  @P1 STG.E.U16 desc[UR6][R4.64], R24 ;  /* 0x0000001804001986 */ /* 0x0005e2000c101506 */
[----:B------:R-:W-:Y:S01]  /*103c0*/  ISETP.GE.AND P1, PT, R10, UR9, PT ;  /* 0x000000090a007c0c */ /* 0x000fe2000bf26270 */
[----:B------:R-:W-:Y:S02]  /*103d0*/  VIADD R10, R2, 0x25 ;  /* 0x00000025020a7836 */ /* 0x000fe40000000000 */
[----:B------:R3:W-:Y:S01]  /*103e0*/  @P6 STG.E.U16 desc[UR6][R6.64], R9 ;  /* 0x0000000906006986 */ /* 0x0007e2000c101506 */
[----:B------:R-:W-:Y:S01]  /*103f0*/  ISETP.LT.AND P6, PT, R0, UR8, !P4 ;  /* 0x0000000800007c0c */ /* 0x000fe2000e7c1270 */
[----:B------:R-:W-:Y:S01]  /*10400*/  VIADD R13, R15, UR4 ;  /* 0x000000040f0d7c36 */ /* 0x000fe20008000000 */
[----:B------:R-:W-:Y:S01]  /*10410*/  ISETP.LT.AND P4, PT, R3, UR10, !P4 ;  /* 0x0000000a03007c0c */ /* 0x000fe2000e781270 */
[----:B------:R-:W-:Y:S01]  /*10420*/  ULDC UR8, c[0x0][0x228] ;  /* 0x00008a0000087ab9 */ /* 0x000fe20000000800 */
[----:B------:R-:W-:Y:S01]  /*10430*/  VIADD R12, R2, 0x26 ;  /* 0x00000026020c7836 */ /* 0x000fe20000000000 */
[----:B------:R-:W-:Y:S01]  /*10440*/  ULDC UR10, c[0x0][0x228] ;  /* 0x00008a00000a7ab9 */ /* 0x000fe20000000800 */
[----:B--2---:R-:W-:-:S04]  /*10450*/  IMAD.WIDE R4, R15, 0x2, R56 ;  /* 0x000000020f047825 */ /* 0x004fc800078e0238 */
[----:B---3--:R-:W-:-:S04]  /*10460*/  IMAD.WIDE R8, R15, 0x2, R54 ;  /* 0x000000020f087825 */ /* 0x008fc800078e0236 */
[C---:B------:R-:W-:Y:S01]  /*10470*/  IMAD.WIDE R6, R13.reuse, 0x2, R54 ;  /* 0x000000020d067825 */ /* 0x040fe200078e0236 */
[----:B0-----:R0:W-:Y:S01]  /*10480*/  @P0 STG.E.U16 desc[UR6][R8.64], R28 ;  /* 0x0000001c08000986 */ /* 0x0011e2000c101506 */
[----:B------:R-:W-:Y:S02]  /*10490*/  ISETP.GE.AND P0, PT, R10, UR9, PT ;  /* 0x000000090a007c0c */ /* 0x000fe4000bf06270 */
[----:B------:R-:W-:-:S04]  /*104a0*/  IMAD.WIDE R10, R13, 0x2, R56 ;  /* 0x000000020d0a7825 */ /* 0x000fc800078e0238 */
[----:B------:R-:W-:-:S04]  /*104b0*/  VIADD R13, R13, UR4 ;  /* 0x000000040d0d7c36 */ /* 0x000fc80008000000 */
[----:B------:R-:W-:Y:S01]  /*104c0*/  VIADD R15, R13, UR4 ;  /* 0x000000040d0f7c36 */ /* 0x000fe20008000000 */
[----:B0-----:R-:W-:Y:S01]  /*104d0*/  PRMT R9, R28, 0x7632, R9 ;  /* 0x000076321c097816 */ /* 0x001fe20000000009 */
        /* <DEDUP_REMOVED lines=9> */
[----:B------:R-:W-:-:S02]  /*10570*/  ULDC UR5, c[0x0][0x228] ;  /* 0x00008a0000057ab9 */ /* 0x000fc40000000800 */
[----:B------:R-:W-:Y:S01]  /*10580*/  ISETP.LT.AND P3, PT, R3, UR5, !P3 ;  /* 0x0000000503007c0c */ /* 0x000fe2000df61270 */
[----:B0-----:R-:W-:Y:S01]  /*10590*/  IMAD.WIDE R4, R13, 0x2, R54 ;  /* 0x000000020d047825 */ /* 0x001fe200078e0236 */
[----:B------:R-:W-:Y:S02]  /*105a0*/  ULDC UR5, c[0x0][0x228] ;  /* 0x00008a0000057ab9 */ /* 0x000fe40000000800 */
[----:B------:R-:W-:Y:S01]  /*105b0*/  ISETP.LT.AND P1, PT, R3, UR5, !P1 ;  /* 0x0000000503007c0c */ /* 0x000fe2000cf21270 */
[----:B--2---:R-:W-:Y:S01]  /*105c0*/  IMAD.WIDE R6, R13, 0x2, R56 ;  /* 0x000000020d067825 */ /* 0x004fe200078e0238 */
[----:B------:R-:W-:Y:S01]  /*105d0*/  ULDC UR5, c[0x0][0x228] ;  /* 0x00008a0000057ab9 */ /* 0x000fe20000000800 */
[----:B---3--:R-:W-:Y:S02]  /*105e0*/  PRMT R11, R29, 0x7632, R11 ;  /* 0x000076321d0b7816 */ /* 0x008fe4000000000b */
[----:B------:R-:W-:Y:S01]  /*105f0*/  VIADD R10, R2, 0x28 ;  /* 0x00000028020a7836 */ /* 0x000fe20000000000 */
[----:B------:R0:W-:Y:S01]  /*10600*/  @P4 STG.E.U16 desc[UR6][R4.64], R29 ;  /* 0x0000001d04004986 */ /* 0x0001e2000c101506 */
[----:B------:R-:W-:Y:S01]  /*10610*/  ISETP.GE.AND P4, PT, R8, UR9, PT ;  /* 0x0000000908007c0c */ /* 0x000fe2000bf86270 */
[----:B------:R-:W-:Y:S01]  /*10620*/  IMAD.WIDE R8, R15, 0x2, R54 ;  /* 0x000000020f087825 */ /* 0x000fe200078e0236 */
[----:B-1----:R-:W-:Y:S01]  /*10630*/  PRMT R14, R36, 0x7632, R14 ;  /* 0x00007632240e7816 */ /* 0x002fe2000000000e */
[----:B------:R1:W-:Y:S01]  /*10640*/  @P3 STG.E.U16 desc[UR6][R6.64], R11 ;  /* 0x0000000b06003986 */ /* 0x0003e2000c101506 */
[----:B------:R-:W-:Y:S01]  /*10650*/  ISETP.GE.AND P3, PT, R10, UR9, PT ;  /* 0x000000090a007c0c */ /* 0x000fe2000bf66270 */
[----:B------:R-:W-:-:S02]  /*10660*/  VIADD R13, R2, 0x2a ;  /* 0x0000002a020d7836 */ /* 0x000fc40000000000 */
[----:B------:R2:W-:Y:S01]  /*10670*/  @P6 STG.E.U16 desc[UR6][R8.64], R26 ;  /* 0x0000001a08006986 */ /* 0x0005e2000c101506 */
[----:B------:R-:W-:Y:S01]  /*10680*/  ISETP.LT.AND P6, PT, R0, UR5, !P0 ;  /* 0x0000000500007c0c */ /* 0x000fe2000c7c1270 */
[----:B------:R-:W-:Y:S01]  /*10690*/  ULDC UR5, c[0x0][0x228] ;  /* 0x00008a0000057ab9 */ /* 0x000fe20000000800 */
[----:B------:R-:W-:Y:S01]  /*106a0*/  ISETP.LT.AND P0, PT, R3, UR8, !P0 ;  /* 0x0000000803007c0c */ /* 0x000fe2000c701270 */
[----:B------:R-:W-:Y:S01]  /*106b0*/  ULDC UR8, c[0x0][0x228] ;  /* 0x00008a0000087ab9 */ /* 0x000fe20000000800 */
[----:B0-----:R-:W-:Y:S01]  /*106c0*/  PRMT R5, R26, 0x7632, R5 ;  /* 0x000076321a057816 */ /* 0x001fe20000000005 */
[----:B-1----:R-:W-:-:S04]  /*106d0*/  IMAD.WIDE R10, R15, 0x2, R56 ;  /* 0x000000020f0a7825 */ /* 0x002fc800078e0238 */
[----:B------:R-:W-:Y:S01]  /*106e0*/  VIADD R15, R15, UR4 ;  /* 0x000000040f0f7c36 */ /* 0x000fe20008000000 */
[----:B------:R0:W-:Y:S01]  /*106f0*/  @P1 STG.E.U16 desc[UR6][R10.64], R5 ;  /* 0x000000050a001986 */ /* 0x0001e2000c101506 */
[----:B------:R-:W-:Y:S01]  /*10700*/  ISETP.LT.AND P1, PT, R0, UR5, !P5 ;  /* 0x0000000500007c0c */ /* 0x000fe2000ef21270 */
[----:B------:R-:W-:Y:S01]  /*10710*/  ULDC UR5, c[0x0][0x228] ;  /* 0x00008a0000057ab9 */ /* 0x000fe20000000800 */
[----:B------:R-:W-:Y:S01]  /*10720*/  IMAD.WIDE R6, R15, 0x2, R56 ;  /* 0x000000020f067825 */ /* 0x000fe200078e0238 */
[----:B--2---:R-:W-:Y:S02]  /*10730*/  PRMT R9, R30, 0x7632, R9 ;  /* 0x000076321e097816 */ /* 0x004fe40000000009 */
[----:B------:R-:W-:Y:S01]  /*10740*/  ISETP.LT.AND P5, PT, R3, UR8, !P5 ;  /* 0x0000000803007c0c */ /* 0x000fe2000efa1270 */
[----:B------:R-:W-:Y:S01]  /*10750*/  ULDC UR8, c[0x0][0x228] ;  /* 0x00008a0000087ab9 */ /* 0x000fe20000000800 */
[----:B0-----:R-:W-:-:S04]  /*10760*/  IMAD.WIDE R4, R15, 0x2, R54 ;  /* 0x000000020f047825 */ /* 0x001fc800078e0236 */
        /* <DEDUP_REMOVED lines=10> */
[----:B0-----:R-:W-:Y:S01]  /*10810*/  PRMT R5, R27, 0x7632, R5 ;  /* 0x000076321b057816 */ /* 0x001fe20000000005 */
[----:B-1----:R-:W-:-:S04]  /*10820*/  IMAD.WIDE R8, R15, 0x2, R54 ;  /* 0x000000020f087825 */ /* 0x002fc800078e0236 */
        /* <DEDUP_REMOVED lines=9> */
[----:B0-----:R-:W-:Y:S01]  /*108c0*/  PRMT R9, R31, 0x7632, R9 ;  /* 0x000076321f097816 */ /* 0x001fe20000000009 */
[----:B-1----:R-:W-:-:S04]  /*108d0*/  IMAD.WIDE R4, R15, 0x2, R54 ;  /* 0x000000020f047825 */ /* 0x002fc800078e0236 */
[----:B------:R-:W-:Y:S01]  /*108e0*/  VIADD R15, R15, UR4 ;  /* 0x000000040f0f7c36 */ /* 0x000fe20008000000 */
[----:B------:R0:W-:Y:S01]  /*108f0*/  @P0 STG.E.U16 desc[UR6][R4.64], R31 ;  /* 0x0000001f04000986 */ /* 0x0001e2000c101506 */
[----:B------:R-:W-:Y:S01]  /*10900*/  VIADD R10, R2, 0x2c ;  /* 0x0000002c020a7836 */ /* 0x000fe20000000000 */
[----:B------:R-:W-:Y:S01]  /*10910*/  ISETP.GE.AND P0, PT, R12, UR9, PT ;  /* 0x000000090c007c0c */ /* 0x000fe2000bf06270 */
[----:B------:R-:W-:Y:S01]  /*10920*/  VIADD R13, R15, UR4 ;  /* 0x000000040f0d7c36 */ /* 0x000fe20008000000 */
[----:B------:R1:W-:Y:S01]  /*10930*/  @P4 STG.E.U16 desc[UR6][R6.64], R9 ;  /* 0x0000000906004986 */ /* 0x0003e2000c101506 */
[----:B------:R-:W-:Y:S01]  /*10940*/  ISETP.LT.AND P4, PT, R0, UR8, !P6 ;  /* 0x0000000800007c0c */ /* 0x000fe2000f781270 */
[----:B------:R-:W-:Y:S01]  /*10950*/  ULDC UR8, c[0x0][0x228] ;  /* 0x00008a0000087ab9 */ /* 0x000fe20000000800 */
[----:B------:R-:W-:Y:S01]  /*10960*/  ISETP.LT.AND P6, PT, R3, UR10, !P6 ;  /* 0x0000000a03007c0c */ /* 0x000fe2000f7c1270 */
[----:B------:R-:W-:Y:S01]  /*10970*/  VIADD R12, R2, 0x2d ;  /* 0x0000002d020c7836 */ /* 0x000fe20000000000 */
[----:B------:R-:W-:Y:S01]  /*10980*/  ULDC UR10, c[0x0][0x228] ;  /* 0x00008a00000a7ab9 */ /* 0x000fe20000000800 */
[----:B0-----:R-:W-:-:S04]  /*10990*/  IMAD.WIDE R4, R15, 0x2, R56 ;  /* 0x000000020f047825 */ /* 0x001fc800078e0238 */
[----:B-1----:R-:W-:-:S04]  /*109a0*/  IMAD.WIDE R8, R15, 0x2, R54 ;  /* 0x000000020f087825 */ /* 0x002fc800078e0236 */
[C---:B------:R-:W-:Y:S01]  /*109b0*/  IMAD.WIDE R6, R13.reuse, 0x2, R54 ;  /* 0x000000020d067825 */ /* 0x040fe200078e0236 */
[----:B------:R0:W-:Y:S01]  /*109c0*/  @P5 STG.E.U16 desc[UR6][R8.64], R32 ;  /* 0x0000002008005986 */ /* 0x0001e2000c101506 */
        /* <DEDUP_REMOVED lines=16> */
[----:B0-----:R-:W-:Y:S01]  /*10ad0*/  IMAD.WIDE R4, R13, 0x2, R54 ;  /* 0x000000020d047825 */ /* 0x001fe200078e0236 */
[----:B------:R-:W-:Y:S01]  /*10ae0*/  ISETP.LT.AND P0, PT, R3, UR5, !P0 ;  /* 0x0000000503007c0c */ /* 0x000fe2000c701270 */
[----:B------:R-:W-:Y:S01]  /*10af0*/  ULDC UR5, c[0x0][0x228] ;  /* 0x00008a0000057ab9 */ /* 0x000fe20000000800 */
[----:B------:R-:W-:Y:S01]  /*10b00*/  ULDC UR8, c[0x0][0x228] ;  /* 0x00008a0000087ab9 */ /* 0x000fe20000000800 */
[----:B-1----:R-:W-:-:S02]  /*10b10*/  IMAD.WIDE R6, R13, 0x2, R56 ;  /* 0x000000020d067825 */ /* 0x002fc400078e0238 */
[----:B------:R0:W-:Y:S01]  /*10b20*/  @P4 STG.E.U16 desc[UR6][R4.64], R33 ;  /* 0x0000002104004986 */ /* 0x0001e2000c101506 */
[----:B------:R-:W-:Y:S01]  /*10b30*/  ISETP.GE.AND P4, PT, R8, UR9, PT ;  /* 0x0000000908007c0c */ /* 0x000fe2000bf86270 */
[----:B------:R-:W-:Y:S01]  /*10b40*/  IMAD.WIDE R8, R15, 0x2, R54 ;  /* 0x000000020f087825 */ /* 0x000fe200078e0236 */
[----:B--2---:R-:W-:Y:S02]  /*10b50*/  PRMT R11, R33, 0x7632, R11 ;  /* 0x00007632210b7816 */ /* 0x004fe4000000000b */
[----:B------:R-:W-:Y:S01]  /*10b60*/  PRMT R14, R40, 0x7632, R14 ;  /* 0x00007632280e7816 */ /* 0x000fe2000000000e */
[C---:B------:R-:W-:Y:S02]  /*10b70*/  VIADD R10, R2.reuse, 0x2f ;  /* 0x0000002f020a7836 */ /* 0x040fe40000000000 */
[----:B------:R1:W-:Y:S01]  /*10b80*/  @P1 STG.E.U16 desc[UR6][R6.64], R11 ;  /* 0x0000000b06001986 */ /* 0x0003e2000c101506 */
[----:B------:R-:W-:Y:S02]  /*10b90*/  VIADD R13, R2, 0x31 ;  /* 0x00000031020d7836 */ /* 0x000fe40000000000 */
[----:B------:R-:W-:Y:S01]  /*10ba0*/  ISETP.GE.AND P1, PT, R10, UR9, PT ;  /* 0x000000090a007c0c */ /* 0x000fe2000bf26270 */
        /* <DEDUP_REMOVED lines=80> */
[----:B------:R-:W-:Y:S02]  /*110b0*/  VIADD R10, R2, 0x36 ;  /* 0x00000036020a7836 */ /* 0x000fe40000000000 */
[----:B------:R1:W-:Y:S03]  /*110c0*/  @P0 STG.E.U16 desc[UR6][R6.64], R11 ;  /* 0x0000000b06000986 */ /* 0x0003e6000c101506 */
[----:B------:R-:W-:Y:S01]  /*110d0*/  ISETP.GE.AND P0, PT, R10, UR9, PT ;  /* 0x000000090a007c0c */ /* 0x000fe2000bf06270 */
[----:B------:R2:W-:Y:S01]  /*110e0*/  @P6 STG.E.U16 desc[UR6][R8.64], R41 ;  /* 0x0000002908006986 */ /* 0x0005e2000c101506 */
[----:B------:R-:W-:Y:S01]  /*110f0*/  ISETP.LT.AND P6, PT, R0, UR5, !P3 ;  /* 0x0000000500007c0c */ /* 0x000fe2000dfc1270 */
[----:B------:R-:W-:Y:S01]  /*11100*/  ULDC UR5, c[0x0][0x228] ;  /* 0x00008a0000057ab9 */ /* 0x000fe20000000800 */
[----:B0-----:R-:W-:-:S02]  /*11110*/  PRMT R5, R41, 0x7632, R5 ;  /* 0x0000763229057816 */ /* 0x001fc40000000005 */
[----:B------:R-:W-:Y:S01]  /*11120*/  ISETP.LT.AND P3, PT, R3, UR8, !P3 ;  /* 0x0000000803007c0c */ /* 0x000fe2000df61270 */
[----:B------:R-:W-:Y:S01]  /*11130*/  ULDC UR8, c[0x0][0x228] ;  /* 0x00008a0000087ab9 */ /* 0x000fe20000000800 */
[----:B-1----:R-:W-:-:S04]  /*11140*/  IMAD.WIDE R10, R15, 0x2, R56 ;  /* 0x000000020f0a7825 */ /* 0x002fc800078e0238 */
[----:B------:R-:W-:Y:S01]  /*11150*/  VIADD R15, R15, UR4 ;  /* 0x000000040f0f7c36 */ /* 0x000fe20008000000 */
[----:B------:R0:W-:Y:S01]  /*11160*/  @P5 STG.E.U16 desc[UR6][R10.64], R5 ;  /* 0x000000050a005986 */ /* 0x0001e2000c101506 */
[----:B------:R-:W-:Y:S01]  /*11170*/  ISETP.LT.AND P5, PT, R0, UR5, !P1 ;  /* 0x0000000500007c0c */ /* 0x000fe2000cfa1270 */
[----:B------:R-:W-:Y:S01]  /*11180*/  ULDC UR5, c[0x0][0x228] ;  /* 0x00008a0000057ab9 */ /* 0x000fe20000000800 */
[----:B------:R-:W-:Y:S01]  /*11190*/  ISETP.LT.AND P1, PT, R3, UR8, !P1 ;  /* 0x0000000803007c0c */ /* 0x000fe2000cf21270 */
[----:B------:R-:W-:Y:S01]  /*111a0*/  IMAD.WIDE R6, R15, 0x2, R56 ;  /* 0x000000020f067825 */ /* 0x000fe200078e0238 */
[----:B--2---:R-:W-:Y:S01]  /*111b0*/  PRMT R9, R45, 0x7632, R9 ;  /* 0x000076322d097816 */ /* 0x004fe20000000009 */
[----:B------:R-:W-:Y:S02]  /*111c0*/  ULDC UR8, c[0x0][0x228] ;  /* 0x00008a0000087ab9 */ /* 0x000fe40000000800 */
[----:B0-----:R-:W-:-:S04]  /*111d0*/  IMAD.WIDE R4, R15, 0x2, R54 ;  /* 0x000000020f047825 */ /* 0x001fc800078e0236 */
[----:B------:R-:W-:Y:S01]  /*111e0*/  VIADD R15, R15, UR4 ;  /* 0x000000040f0f7c36 */ /* 0x000fe20008000000 */
[----:B------:R0:W-:Y:S01]  /*111f0*/  @P6 STG.E.U16 desc[UR6][R4.64], R45 ;  /* 0x0000002d04006986 */ /* 0x0001e2000c101506 */
[----:B------:R-:W-:Y:S01]  /*11200*/  ISETP.GE.AND P6, PT, R12, UR9, PT ;  /* 0x000000090c007c0c */ /* 0x000fe2000bfc6270 */
[----:B------:R-:W-:Y:S02]  /*11210*/  VIADD R12, R2, 0x38 ;  /* 0x00000038020c7836 */ /* 0x000fe40000000000 */
[----:B------:R1:W-:Y:S01]  /*11220*/  @P3 STG.E.U16 desc[UR6][R6.64], R9 ;  /* 0x0000000906003986 */ /* 0x0003e2000c101506 */
[----:B------:R-:W-:Y:S01]  /*11230*/  IMAD.WIDE R10, R15, 0x2, R56 ;  /* 0x000000020f0a7825 */ /* 0x000fe200078e0238 */
        /* <DEDUP_REMOVED lines=14> */
[----:B------:R-:W-:Y:S01]  /*11320*/  IMAD.WIDE R6, R15, 0x2, R56 ;  /* 0x000000020f067825 */ /* 0x000fe200078e0238 */
[----:B------:R-:W-:Y:S01]  /*11330*/  ULDC UR8, c[0x0][0x228] ;  /* 0x00008a0000087ab9 */ /* 0x000fe20000000800 */
[----:B------:R-:W-:-:S02]  /*11340*/  ULDC UR10, c[0x0][0x228] ;  /* 0x00008a00000a7ab9 */ /* 0x000fc40000000800 */
[----:B0-----:R-:W-:-:S04]  /*11350*/  IMAD.WIDE R8, R13, 0x2, R54 ;  /* 0x000000020d087825 */ /* 0x001fc800078e0236 */
[----:B-1----:R-:W-:-:S04]  /*11360*/  IMAD.WIDE R4, R15, 0x2, R54 ;  /* 0x000000020f047825 */ /* 0x002fc800078e0236 */
[C---:B------:R-:W-:Y:S01]  /*11370*/  IMAD.WIDE R10, R13.reuse, 0x2, R56 ;  /* 0x000000020d0a7825 */ /* 0x040fe200078e0238 */
[----:B------:R0:W-:Y:S01]  /*11380*/  @P3 STG.E.U16 desc[UR6][R4.64], R46 ;  /* 0x0000002e04003986 */ /* 0x0001e2000c101506 */
[----:B------:R-:W-:Y:S02]  /*11390*/  ISETP.GE.AND P3, PT, R12, UR9, PT ;  /* 0x000000090c007c0c */ /* 0x000fe4000bf66270 */
[----:B------:R-:W-:Y:S01]  /*113a0*/  VIADD R13, R13, UR4 ;  /* 0x000000040d0d7c36 */ /* 0x000fe20008000000 */
[----:B------:R1:W-:Y:S01]  /*113b0*/  @P4 STG.E.U16 desc[UR6][R6.64], R14 ;  /* 0x0000000e06004986 */ /* 0x0003e2000c101506 */
[C---:B------:R-:W-:Y:S01]  /*113c0*/  ISETP.LT.AND P4, PT, R0.reuse, UR10, !P5 ;  /* 0x0000000a00007c0c */ /* 0x040fe2000ef81270 */
[----:B------:R-:W-:Y:S01]  /*113d0*/  ULDC UR10, c[0x0][0x228] ;  /* 0x00008a00000a7ab9 */ /* 0x000fe20000000800 */
[----:B------:R-:W-:Y:S01]  /*113e0*/  VIADD R15, R13, UR4 ;  /* 0x000000040d0f7c36 */ /* 0x000fe20008000000 */
[----:B------:R2:W-:Y:S01]  /*113f0*/  @P1 STG.E.U16 desc[UR6][R8.64], R43 ;  /* 0x0000002b08001986 */ /* 0x0005e2000c101506 */
[----:B------:R-:W-:Y:S01]  /*11400*/  ISETP.LT.AND P1, PT, R0, UR5, !P6 ;  /* 0x0000000500007c0c */ /* 0x000fe2000f721270 */
[----:B------:R-:W-:Y:S01]  /*11410*/  ULDC UR5, c[0x0][0x228] ;  /* 0x00008a0000057ab9 */ /* 0x000fe20000000800 */
[----:B------:R-:W-:Y:S01]  /*11420*/  ISETP.LT.AND P6, PT, R3, UR8, !P6 ;  /* 0x0000000803007c0c */ /* 0x000fe2000f7c1270 */
[----:B0-----:R-:W-:Y:S01]  /*11430*/  VIADD R4, R2, 0x3a ;  /* 0x0000003a02047836 */ /* 0x001fe20000000000 */
[----:B------:R-:W-:Y:S01]  /*11440*/  PRMT R5, R43, 0x7632, R5 ;  /* 0x000076322b057816 */ /* 0x000fe20000000005 */
[----:B------:R-:W-:Y:S01]  /*11450*/  ULDC UR8, c[0x0][0x228] ;  /* 0x00008a0000087ab9 */ /* 0x000fe20000000800 */
[----:B------:R-:W-:Y:S01]  /*11460*/  ISETP.LT.AND P5, PT, R3, UR5, !P5 ;  /* 0x0000000503007c0c */ /* 0x000fe2000efa1270 */
[----:B-1----:R-:W-:Y:S01]  /*11470*/  IMAD.WIDE R6, R13, 0x2, R56 ;  /* 0x000000020d067825 */ /* 0x002fe200078e0238 */
[----:B------:R-:W-:Y:S01]  /*11480*/  ULDC UR5, c[0x0][0x228] ;  /* 0x00008a0000057ab9 */ /* 0x000fe20000000800 */
[----:B------:R0:W-:Y:S01]  /*11490*/  @P0 STG.E.U16 desc[UR6][R10.64], R5 ;  /* 0x000000050a000986 */ /* 0x0001e2000c101506 */
[----:B------:R-:W-:Y:S01]  /*114a0*/  ISETP.GE.AND P0, PT, R4, UR9, PT ;  /* 0x0000000904007c0c */ /* 0x000fe2000bf06270 */
[----:B--2---:R-:W-:Y:S01]  /*114b0*/  IMAD.WIDE R8, R15, 0x2, R54 ;  /* 0x000000020f087825 */ /* 0x004fe200078e0236 */
[----:B----4-:R-:W-:-:S03]  /*114c0*/  PRMT R14, R20, 0x7632, R14 ;  /* 0x00007632140e7816 */ /* 0x010fc6000000000e */
[----:B------:R-:W-:Y:S02]  /*114d0*/  VIADD R12, R2, 0x3d ;  /* 0x0000003d020c7836 */ /* 0x000fe40000000000 */
[----:B0-----:R-:W-:Y:S01]  /*114e0*/  IMAD.WIDE R4, R13, 0x2, R54 ;  /* 0x000000020d047825 */ /* 0x001fe200078e0236 */
[----:B------:R-:W-:-:S03]  /*114f0*/  PRMT R11, R47, 0x7632, R11 ;  /* 0x000076322f0b7816 */ /* 0x000fc6000000000b */
[C---:B------:R-:W-:Y:S01]  /*11500*/  VIADD R10, R2.reuse, 0x3b ;  /* 0x0000003b020a7836 */ /* 0x040fe20000000000 */
[----:B------:R0:W-:Y:S01]  /*11510*/  @P1 STG.E.U16 desc[UR6][R4.64], R47 ;  /* 0x0000002f04001986 */ /* 0x0001e2000c101506 */
[C---:B------:R-:W-:Y:S02]  /*11520*/  VIADD R13, R2.reuse, 0x3c ;  /* 0x0000003c020d7836 */ /* 0x040fe40000000000 */
[----:B------:R-:W-:Y:S01]  /*11530*/  VIADD R2, R2, 0x3e ;  /* 0x0000003e02027836 */ /* 0x000fe20000000000 */
[----:B------:R1:W-:Y:S01]  /*11540*/  @P6 STG.E.U16 desc[UR6][R6.64], R11 ;  /* 0x0000000b06006986 */ /* 0x0003e2000c101506 */
[----:B------:R-:W-:Y:S02]  /*11550*/  ISETP.GE.AND P1, PT, R10, UR9, PT ;  /* 0x000000090a007c0c */ /* 0x000fe4000bf26270 */
[C---:B------:R-:W-:Y:S01]  /*11560*/  ISETP.LT.AND P6, PT, R0.reuse, UR10, !P0 ;  /* 0x0000000a00007c0c */ /* 0x040fe2000c7c1270 */
[----:B------:R2:W-:Y:S01]  /*11570*/  @P4 STG.E.U16 desc[UR6][R8.64], R48 ;  /* 0x0000003008004986 */ /* 0x0005e2000c101506 */
[----:B------:R-:W-:Y:S01]  /*11580*/  ISETP.LT.AND P4, PT, R0, UR5, !P3 ;  /* 0x0000000500007c0c */ /* 0x000fe2000df81270 */
[----:B------:R-:W-:Y:S01]  /*11590*/  ULDC UR5, c[0x0][0x228] ;  /* 0x00008a0000057ab9 */ /* 0x000fe20000000800 */
[C---:B------:R-:W-:Y:S01]  /*115a0*/  ISETP.LT.AND P3, PT, R3.reuse, UR8, !P3 ;  /* 0x0000000803007c0c */ /* 0x040fe2000df61270 */
[----:B------:R-:W-:Y:S01]  /*115b0*/  ULDC UR8, c[0x0][0x228] ;  /* 0x00008a0000087ab9 */ /* 0x000fe20000000800 */
[----:B0-----:R-:W-:Y:S01]  /*115c0*/  PRMT R5, R48, 0x7632, R5 ;  /* 0x0000763230057816 */ /* 0x001fe20000000005 */
[----:B------:R-:W-:Y:S01]  /*115d0*/  ULDC UR10, c[0x0][0x228] ;  /* 0x00008a00000a7ab9 */ /* 0x000fe20000000800 */
[----:B------:R-:W-:Y:S01]  /*115e0*/  ISETP.LT.AND P0, PT, R3, UR5, !P0 ;  /* 0x0000000503007c0c */ /* 0x000fe2000c701270 */
[----:B-1----:R-:W-:Y:S01]  /*115f0*/  IMAD.WIDE R10, R15, 0x2, R56 ;  /* 0x000000020f0a7825 */ /* 0x002fe200078e0238 */
[----:B------:R-:W-:-:S03]  /*11600*/  ULDC UR5, c[0x0][0x228] ;  /* 0x00008a0000057ab9 */ /* 0x000fc60000000800 */
[----:B------:R-:W-:Y:S01]  /*11610*/  VIADD R15, R15, UR4 ;  /* 0x000000040f0f7c36 */ /* 0x000fe20008000000 */
[----:B------:R0:W-:Y:S01]  /*11620*/  @P5 STG.E.U16 desc[UR6][R10.64], R5 ;  /* 0x000000050a005986 */ /* 0x0001e2000c101506 */
[----:B------:R-:W-:Y:S02]  /*11630*/  ISETP.GE.AND P5, PT, R13, UR9, PT ;  /* 0x000000090d007c0c */ /* 0x000fe4000bfa6270 */
[C---:B------:R-:W-:Y:S02]  /*11640*/  VIADD R17, R15.reuse, UR4 ;  /* 0x000000040f117c36 */ /* 0x040fe40008000000 */
[----:B------:R-:W-:-:S04]  /*11650*/  IMAD.WIDE R6, R15, 0x2, R56 ;  /* 0x000000020f067825 */ /* 0x000fc800078e0238 */
[----:B--2---:R-:W-:-:S04]  /*11660*/  IMAD.WIDE R8, R17, 0x2, R54 ;  /* 0x0000000211087825 */ /* 0x004fc800078e0236 */
[----:B0-----:R-:W-:-:S04]  /*11670*/  IMAD.WIDE R4, R15, 0x2, R54 ;  /* 0x000000020f047825 */ /* 0x001fc800078e0236 */
[----:B------:R-:W-:Y:S01]  /*11680*/  VIADD R11, R17, UR4 ;  /* 0x00000004110b7c36 */ /* 0x000fe20008000000 */
[----:B------:R0:W-:Y:S01]  /*11690*/  @P4 STG.E.U16 desc[UR6][R4.64], R20 ;  /* 0x0000001404004986 */ /* 0x0001e2000c101506 */
[----:B------:R-:W-:Y:S02]  /*116a0*/  ISETP.GE.AND P4, PT, R12, UR9, PT ;  /* 0x000000090c007c0c */ /* 0x000fe4000bf86270 */
[----:B------:R-:W-:Y:S01]  /*116b0*/  VIADD R13, R11, UR4 ;  /* 0x000000040b0d7c36 */ /* 0x000fe20008000000 */
[----:B------:R1:W-:Y:S01]  /*116c0*/  @P3 STG.E.U16 desc[UR6][R6.64], R14 ;  /* 0x0000000e06003986 */ /* 0x0003e2000c101506 */
[C---:B------:R-:W-:Y:S01]  /*116d0*/  ISETP.LT.AND P3, PT, R0.reuse, UR8, !P1 ;  /* 0x0000000800007c0c */ /* 0x040fe2000cf61270 */
[----:B------:R-:W-:Y:S01]  /*116e0*/  ULDC UR8, c[0x0][0x228] ;  /* 0x00008a0000087ab9 */ /* 0x000fe20000000800 */
[----:B------:R-:W-:Y:S01]  /*116f0*/  ISETP.LT.AND P1, PT, R3, UR10, !P1 ;  /* 0x0000000a03007c0c */ /* 0x000fe2000cf21270 */
[----:B------:R2:W-:Y:S01]  /*11700*/  @P6 STG.E.U16 desc[UR6][R8.64], R49 ;  /* 0x0000003108006986 */ /* 0x0005e2000c101506 */
[----:B------:R-:W-:Y:S01]  /*11710*/  ISETP.LT.AND P6, PT, R0, UR11, !P5 ;  /* 0x0000000b00007c0c */ /* 0x000fe2000efc1270 */
[----:B------:R-:W-:Y:S01]  /*11720*/  ULDC UR10, c[0x0][0x228] ;  /* 0x00008a00000a7ab9 */ /* 0x000fe20000000800 */
[----:B------:R-:W-:Y:S01]  /*11730*/  PRMT R12, R49, 0x7632, R12 ;  /* 0x00007632310c7816 */ /* 0x000fe2000000000c */
[----:B0-----:R-:W-:-:S04]  /*11740*/  IMAD.WIDE R4, R17, 0x2, R56 ;  /* 0x0000000211047825 */ /* 0x001fc800078e0238 */
[----:B-1----:R-:W-:Y:S01]  /*11750*/  IMAD.WIDE R6, R11, 0x2, R54 ;  /* 0x000000020b067825 */ /* 0x002fe200078e0236 */
[----:B------:R-:W-:Y:S01]  /*11760*/  PRMT R14, R21, 0x7632, R14 ;  /* 0x00007632150e7816 */ /* 0x000fe2000000000e */
[----:B------:R-:W-:Y:S01]  /*11770*/  @P0 STG.E.U16 desc[UR6][R4.64], R12 ;  /* 0x0000000c04000986 */ /* 0x000fe2000c101506 */
[----:B------:R-:W-:Y:S01]  /*11780*/  ISETP.GE.AND P0, PT, R2, UR9, PT ;  /* 0x0000000902007c0c */ /* 0x000fe2000bf06270 */
[----:B--2---:R-:W-:Y:S01]  /*11790*/  IMAD.WIDE R8, R11, 0x2, R56 ;  /* 0x000000020b087825 */ /* 0x004fe200078e0238 */
[----:B------:R-:W-:Y:S01]  /*117a0*/  ULDC UR9, c[0x0][0x228] ;  /* 0x00008a0000097ab9 */ /* 0x000fe20000000800 */
[----:B------:R0:W-:Y:S01]  /*117b0*/  @P3 STG.E.U16 desc[UR6][R6.64], R21 ;  /* 0x0000001506003986 */ /* 0x0001e2000c101506 */
[C---:B------:R-:W-:Y:S01]  /*117c0*/  ISETP.LT.AND P3, PT, R0.reuse, UR8, !P0 ;  /* 0x0000000800007c0c */ /* 0x040fe2000c761270 */
[----:B------:R-:W-:Y:S01]  /*117d0*/  IMAD.WIDE R10, R13, 0x2, R54 ;  /* 0x000000020d0a7825 */ /* 0x000fe200078e0236 */
[----:B------:R-:W-:Y:S01]  /*117e0*/  ULDC UR8, c[0x0][0x228] ;  /* 0x00008a0000087ab9 */ /* 0x000fe20000000800 */
[----:B------:R-:W-:Y:S01]  /*117f0*/  @P1 STG.E.U16 desc[UR6][R8.64], R14 ;  /* 0x0000000e08001986 */ /* 0x000fe2000c101506 */
[C---:B------:R-:W-:Y:S01]  /*11800*/  ISETP.LT.AND P1, PT, R0.reuse, UR9, !P2 ;  /* 0x0000000900007c0c */ /* 0x040fe2000d721270 */
[----:B------:R-:W-:Y:S01]  /*11810*/  ULDC UR9, c[0x0][0x228] ;  /* 0x00008a0000097ab9 */ /* 0x000fe20000000800 */
[C---:B------:R-:W-:Y:S01]  /*11820*/  ISETP.LT.AND P2, PT, R3.reuse, UR10, !P2 ;  /* 0x0000000a03007c0c */ /* 0x040fe2000d741270 */
[----:B------:R1:W-:Y:S01]  /*11830*/  @P6 STG.E.U16 desc[UR6][R10.64], R50 ;  /* 0x000000320a006986 */ /* 0x0003e2000c101506 */
[----:B------:R-:W-:Y:S01]  /*11840*/  ISETP.LT.AND P6, PT, R0, UR5, !P4 ;  /* 0x0000000500007c0c */ /* 0x000fe2000e7c1270 */
[----:B------:R-:W-:Y:S01]  /*11850*/  ULDC UR5, c[0x0][0x228] ;  /* 0x00008a0000057ab9 */ /* 0x000fe20000000800 */
[----:B------:R-:W-:Y:S01]  /*11860*/  ISETP.LT.AND P4, PT, R3, UR8, !P4 ;  /* 0x0000000803007c0c */ /* 0x000fe2000e781270 */
[----:B0-----:R-:W-:Y:S01]  /*11870*/  VIADD R7, R13, UR4 ;  /* 0x000000040d077c36 */ /* 0x001fe20008000000 */
[----:B------:R-:W-:-:S02]  /*11880*/  ISETP.LT.AND P5, PT, R3, UR5, !P5 ;  /* 0x0000000503007c0c */ /* 0x000fc4000efa1270 */
[----:B------:R-:W-:Y:S01]  /*11890*/  ISETP.LT.AND P0, PT, R3, UR9, !P0 ;  /* 0x0000000903007c0c */ /* 0x000fe2000c701270 */
[----:B------:R-:W-:Y:S01]  /*118a0*/  IMAD.WIDE R2, R13, 0x2, R56 ;  /* 0x000000020d027825 */ /* 0x000fe200078e0238 */
[----:B------:R-:W-:Y:S02]  /*118b0*/  PRMT R0, R22, 0x7632, R0 ;  /* 0x0000763216007816 */ /* 0x000fe40000000000 */
[----:B------:R-:W-:Y:S01]  /*118c0*/  PRMT R12, R51, 0x7632, R12 ;  /* 0x00007632330c7816 */ /* 0x000fe2000000000c */
[C---:B-1----:R-:W-:Y:S01]  /*118d0*/  VIADD R11, R7.reuse, UR4 ;  /* 0x00000004070b7c36 */ /* 0x042fe20008000000 */
[----:B------:R-:W-:Y:S01]  /*118e0*/  PRMT R50, R50, 0x7632, R50 ;  /* 0x0000763232327816 */ /* 0x000fe20000000032 */
[----:B------:R-:W-:-:S04]  /*118f0*/  IMAD.WIDE R4, R7, 0x2, R54 ;  /* 0x0000000207047825 */ /* 0x000fc800078e0236 */
[----:B------:R-:W-:Y:S01]  /*11900*/  VIADD R13, R11, UR4 ;  /* 0x000000040b0d7c36 */ /* 0x000fe20008000000 */
[----:B------:R0:W-:Y:S01]  /*11910*/  @P5 STG.E.U16 desc[UR6][R2.64], R50 ;  /* 0x0000003202005986 */ /* 0x0001e2000c101506 */
[----:B------:R-:W-:-:S03]  /*11920*/  IMAD.WIDE R6, R7, 0x2, R56 ;  /* 0x0000000207067825 */ /* 0x000fc600078e0238 */
        /* <DEDUP_REMOVED lines=9> */
[----:B------:R-:W-:Y:S05]  /*119c0*/  @!P2 EXIT ;  /* 0x000000000000a94d */ /* 0x000fea0003800000 */
[----:B------:R-:W-:-:S05]  /*119d0*/  PRMT R28, R23, 0x7632, R28 ;  /* 0x00007632171c7816 */ /* 0x000fca000000001c */
[----:B------:R-:W-:Y:S01]  /*119e0*/  STG.E.U16 desc[UR6][R56.64], R28 ;  /* 0x0000001c38007986 */ /* 0x000fe2000c101506 */
[----:B------:R-:W-:Y:S05]  /*119f0*/  EXIT ;  /* 0x000000000000794d */ /* 0x000fea0003800000 */
.L_x_2:
[----:B------:R-:W-:-:S00]  /*11a00*/  BRA `(.L_x_2) ;  /* 0xfffffffc00fc7947 */ /* 0x000fc0000383ffff */
[----:B------:R-:W-:-:S00]  /*11a10*/  NOP ;  /* 0x0000000000007918 */ /* 0x000fc00000000000 */
        /* <DEDUP_REMOVED lines=14> */
.L_x_3:


//--------------------- .nv.shared.matmul_kernel  --------------------------
	.section	.nv.shared.matmul_kernel,"aw",@nobits
	.sectionflags	@""
	.align	16
	.zero		1024


//--------------------- .nv.shared.reserved.0     --------------------------
	.section	.nv.shared.reserved.0,"aw",@nobits
	.weak		__nv_reservedSMEM_offset_0_alias
	.size		__nv_reservedSMEM_offset_0_alias, 0, 0
	.other		__nv_reservedSMEM_offset_0_alias,@"STO_CUDA_RESERVED_SHARED STV_DEFAULT"
__nv_reservedSMEM_offset_0_alias:
	.zero		0


//--------------------- .nv.constant0.matmul_kernel --------------------------
	.section	.nv.constant0.matmul_kernel,"a",@progbits
	.sectionflags	@""
	.align	4
.nv.constant0.matmul_kernel:
	.zero		608


//--------------------- SYMBOLS --------------------------

	.type		.nv.reservedSmem.offset0,@object
	.size		.nv.reservedSmem.offset0,0x4
